// auto-generated by cutlass_sweep.gemm — config: {"arch": "sm_90", "cluster_m": 1, "cluster_n": 1, "dtype": "e4m3", "dtype_b": "e4m3", "layout": "nt", "stages": 0, "tile_k": 32, "tile_m": 128, "tile_n": 224}
#include "cutlass/cutlass.h"
#include "cutlass/gemm/collective/collective_builder.hpp"
#include "cutlass/gemm/device/gemm_universal_adapter.h"
#include "cutlass/gemm/kernel/gemm_universal.hpp"
#include "cutlass/epilogue/collective/collective_builder.hpp"

using ElemA = cutlass::float_e4m3_t;
using ElemB = cutlass::float_e4m3_t;
using ElemCD = cutlass::float_e4m3_t;
using Acc  = float;
using TileShape    = cute::Shape<cute::_128, cute::_224, cute::_32>;
using ClusterShape = cute::Shape<cute::_1, cute::_1, cute::_1>;

using CollectiveEpilogue = typename cutlass::epilogue::collective::CollectiveBuilder<
    cutlass::arch::Sm90, cutlass::arch::OpClassTensorOp,
    TileShape, ClusterShape,
    cutlass::epilogue::collective::EpilogueTileAuto,
    Acc, Acc,
    ElemCD, cutlass::layout::RowMajor, 128 / cutlass::sizeof_bits<ElemCD>::value,
    ElemCD, cutlass::layout::RowMajor, 128 / cutlass::sizeof_bits<ElemCD>::value,
    cutlass::epilogue::collective::EpilogueScheduleAuto
  >::CollectiveOp;

using CollectiveMainloop = typename cutlass::gemm::collective::CollectiveBuilder<
    cutlass::arch::Sm90, cutlass::arch::OpClassTensorOp,
    ElemA, cutlass::layout::RowMajor, 128 / cutlass::sizeof_bits<ElemA>::value,
    ElemB, cutlass::layout::ColumnMajor, 128 / cutlass::sizeof_bits<ElemB>::value,
    Acc,
    TileShape, ClusterShape,
    cutlass::gemm::collective::StageCountAutoCarveout<static_cast<int>(sizeof(typename CollectiveEpilogue::SharedStorage))>,
    cutlass::gemm::collective::KernelScheduleAuto
  >::CollectiveOp;

using GemmKernel = cutlass::gemm::kernel::GemmUniversal<
    cute::Shape<int,int,int,int>,
    CollectiveMainloop,
    CollectiveEpilogue
>;
using Gemm = cutlass::gemm::device::GemmUniversalAdapter<GemmKernel>;

// Force the device kernel symbol into the cubin without needing a host main.
auto* _anchor = &cutlass::device_kernel<GemmKernel>;


// ===== COMPILED SASS (sm_90a) =====

	.target	sm_90a

	.elftype	@"ET_EXEC"


//--------------------- .note.nv.tkinfo           --------------------------
	.section	.note.nv.tkinfo,"",@"SHT_NOTE"
	.sectionflags	@"SHF_NOTE_NV_TKINFO"
	.tkinfo
        /*0018*/ 	.word	0x00000002
        /*0030*/ 	.string	""
        /*0030*/ 	.string	"ptxas"
        /*0030*/ 	.string	"Cuda compilation tools, release 13.0, V13.0.88"
        /*0030*/ 	.string	"Build cuda_13.0.r13.0/compiler.36424714_0"
        /*0030*/ 	.string	"-arch sm_90a -m 64 "



//--------------------- .note.nv.cuinfo           --------------------------
	.section	.note.nv.cuinfo,"",@"SHT_NOTE"
	.sectionflags	@"SHF_NOTE_NV_CUINFO"
        /*0018*/ 	.short	0x0002
        /*001a*/ 	.short	0x005a
        /*001c*/ 	.short	0x0082
	.zero		2


//--------------------- .nv.info                  --------------------------
	.section	.nv.info,"",@"SHT_CUDA_INFO"
	.align	4


	//----- nvinfo : EIATTR_REGCOUNT
	.align		4
        /*0000*/ 	.byte	0x04, 0x2f
        /*0002*/ 	.short	(.L_12 - .L_11)
	.align		4
.L_11:
        /*0004*/ 	.word	index@(_ZN7cutlass13device_kernelINS_4gemm6kernel13GemmUniversalIN4cute5tupleIJiiiiEEENS1_10collective13CollectiveMmaINS1_37MainloopSm90TmaGmmaWarpSpecializedFP8ILi20ENS5_IJNS4_1CILi1EEESB_SB_EEENS1_35KernelTmaWarpSpecializedCooperativeEEENS5_IJNSA_ILi128EEENSA_ILi224EEENSA_ILi32EEEEEENS_12float_e4m3_tENS5_IJlSB_lEEESJ_SK_NS4_8TiledMMAINS4_8MMA_AtomIJNS4_4SM904GMMA30MMA_64x32x32_F32E4M3E4M3_SS_TNILNSO_7ScaleInE1ELSQ_1EEEEEENS4_6LayoutINS5_IJNSA_ILi2EEESB_SB_EEENS5_IJSB_NSA_ILi0EEESW_EEEEENS5_IJNS4_10UnderscoreESZ_SZ_EEEEENS4_13SM90_TMA_LOADENS4_14ComposedLayoutINS4_7SwizzleILi1ELi4ELi3EEENS4_18smem_ptr_flag_bitsILi8EEENST_INS5_IJNSA_ILi8EEESH_EEENS5_IJSH_SB_EEEEEEEvNS4_8identityES12_S1C_vS1D_EENS_8epilogue10collective6detail29Sm90TmaWarpSpecializedAdapterINS1G_15DefaultEpilogueISJ_SK_SK_NS1F_6thread17LinearCombinationISJ_Li1EffLNS1K_9ScaleType4KindE0ELNS_15FloatRoundStyleE2ESJ_EENS1_15EpilogueDefaultEEEEEvvEEEEvNT_6ParamsE)
        /*0008*/ 	.word	0x000000a8


	//----- nvinfo : EIATTR_FRAME_SIZE
	.align		4
.L_12:
        /*000c*/ 	.byte	0x04, 0x11
        /*000e*/ 	.short	(.L_14 - .L_13)
	.align		4
.L_13:
        /*0010*/ 	.word	index@(_ZN7cutlass13device_kernelINS_4gemm6kernel13GemmUniversalIN4cute5tupleIJiiiiEEENS1_10collective13CollectiveMmaINS1_37MainloopSm90TmaGmmaWarpSpecializedFP8ILi20ENS5_IJNS4_1CILi1EEESB_SB_EEENS1_35KernelTmaWarpSpecializedCooperativeEEENS5_IJNSA_ILi128EEENSA_ILi224EEENSA_ILi32EEEEEENS_12float_e4m3_tENS5_IJlSB_lEEESJ_SK_NS4_8TiledMMAINS4_8MMA_AtomIJNS4_4SM904GMMA30MMA_64x32x32_F32E4M3E4M3_SS_TNILNSO_7ScaleInE1ELSQ_1EEEEEENS4_6LayoutINS5_IJNSA_ILi2EEESB_SB_EEENS5_IJSB_NSA_ILi0EEESW_EEEEENS5_IJNS4_10UnderscoreESZ_SZ_EEEEENS4_13SM90_TMA_LOADENS4_14ComposedLayoutINS4_7SwizzleILi1ELi4ELi3EEENS4_18smem_ptr_flag_bitsILi8EEENST_INS5_IJNSA_ILi8EEESH_EEENS5_IJSH_SB_EEEEEEEvNS4_8identityES12_S1C_vS1D_EENS_8epilogue10collective6detail29Sm90TmaWarpSpecializedAdapterINS1G_15DefaultEpilogueISJ_SK_SK_NS1F_6thread17LinearCombinationISJ_Li1EffLNS1K_9ScaleType4KindE0ELNS_15FloatRoundStyleE2ESJ_EENS1_15EpilogueDefaultEEEEEvvEEEEvNT_6ParamsE)
        /*0014*/ 	.word	0x00000010


	//----- nvinfo : EIATTR_MIN_STACK_SIZE
	.align		4
.L_14:
        /*0018*/ 	.byte	0x04, 0x12
        /*001a*/ 	.short	(.L_16 - .L_15)
	.align		4
.L_15:
        /*001c*/ 	.word	index@(_ZN7cutlass13device_kernelINS_4gemm6kernel13GemmUniversalIN4cute5tupleIJiiiiEEENS1_10collective13CollectiveMmaINS1_37MainloopSm90TmaGmmaWarpSpecializedFP8ILi20ENS5_IJNS4_1CILi1EEESB_SB_EEENS1_35KernelTmaWarpSpecializedCooperativeEEENS5_IJNSA_ILi128EEENSA_ILi224EEENSA_ILi32EEEEEENS_12float_e4m3_tENS5_IJlSB_lEEESJ_SK_NS4_8TiledMMAINS4_8MMA_AtomIJNS4_4SM904GMMA30MMA_64x32x32_F32E4M3E4M3_SS_TNILNSO_7ScaleInE1ELSQ_1EEEEEENS4_6LayoutINS5_IJNSA_ILi2EEESB_SB_EEENS5_IJSB_NSA_ILi0EEESW_EEEEENS5_IJNS4_10UnderscoreESZ_SZ_EEEEENS4_13SM90_TMA_LOADENS4_14ComposedLayoutINS4_7SwizzleILi1ELi4ELi3EEENS4_18smem_ptr_flag_bitsILi8EEENST_INS5_IJNSA_ILi8EEESH_EEENS5_IJSH_SB_EEEEEEEvNS4_8identityES12_S1C_vS1D_EENS_8epilogue10collective6detail29Sm90TmaWarpSpecializedAdapterINS1G_15DefaultEpilogueISJ_SK_SK_NS1F_6thread17LinearCombinationISJ_Li1EffLNS1K_9ScaleType4KindE0ELNS_15FloatRoundStyleE2ESJ_EENS1_15EpilogueDefaultEEEEEvvEEEEvNT_6ParamsE)
        /*0020*/ 	.word	0x00000010
.L_16:


//--------------------- .nv.compat                --------------------------
	.section	.nv.compat,"",@"SHT_CUDA_COMPAT_INFO"
	.align	4
        /*0000*/ 	.byte	0x02, 0x09, 0x01, 0x00, 0x02, 0x02, 0x04, 0x00, 0x02, 0x05, 0x05, 0x00, 0x03, 0x07, 0x01, 0x01
        /*0010*/ 	.byte	0x02, 0x03, 0x01, 0x00, 0x02, 0x06, 0x01, 0x00, 0x04, 0x0b, 0x08, 0x00, 0x00, 0x00, 0x00, 0x00
        /*0020*/ 	.byte	0x00, 0x00, 0x00, 0x00


//--------------------- .nv.info._ZN7cutlass13device_kernelINS_4gemm6kernel13GemmUniversalIN4cute5tupleIJiiiiEEENS1_10collective13CollectiveMmaINS1_37MainloopSm90TmaGmmaWarpSpecializedFP8ILi20ENS5_IJNS4_1CILi1EEESB_SB_EEENS1_35KernelTmaWarpSpecializedCooperativeEEENS5_IJNSA_ILi128EEENSA_ILi224EEENSA_ILi32EEEEEENS_12float_e4m3_tENS5_IJlSB_lEEESJ_SK_NS4_8TiledMMAINS4_8MMA_AtomIJNS4_4SM904GMMA30MMA_64x32x32_F32E4M3E4M3_SS_TNILNSO_7ScaleInE1ELSQ_1EEEEEENS4_6LayoutINS5_IJNSA_ILi2EEESB_SB_EEENS5_IJSB_NSA_ILi0EEESW_EEEEENS5_IJNS4_10UnderscoreESZ_SZ_EEEEENS4_13SM90_TMA_LOADENS4_14ComposedLayoutINS4_7SwizzleILi1ELi4ELi3EEENS4_18smem_ptr_flag_bitsILi8EEENST_INS5_IJNSA_ILi8EEESH_EEENS5_IJSH_SB_EEEEEEEvNS4_8identityES12_S1C_vS1D_EENS_8epilogue10collective6detail29Sm90TmaWarpSpecializedAdapterINS1G_15DefaultEpilogueISJ_SK_SK_NS1F_6thread17LinearCombinationISJ_Li1EffLNS1K_9ScaleType4KindE0ELNS_15FloatRoundStyleE2ESJ_EENS1_15EpilogueDefaultEEEEEvvEEEEvNT_6ParamsE --------------------------
	.section	.nv.info._ZN7cutlass13device_kernelINS_4gemm6kernel13GemmUniversalIN4cute5tupleIJiiiiEEENS1_10collective13CollectiveMmaINS1_37MainloopSm90TmaGmmaWarpSpecializedFP8ILi20ENS5_IJNS4_1CILi1EEESB_SB_EEENS1_35KernelTmaWarpSpecializedCooperativeEEENS5_IJNSA_ILi128EEENSA_ILi224EEENSA_ILi32EEEEEENS_12float_e4m3_tENS5_IJlSB_lEEESJ_SK_NS4_8TiledMMAINS4_8MMA_AtomIJNS4_4SM904GMMA30MMA_64x32x32_F32E4M3E4M3_SS_TNILNSO_7ScaleInE1ELSQ_1EEEEEENS4_6LayoutINS5_IJNSA_ILi2EEESB_SB_EEENS5_IJSB_NSA_ILi0EEESW_EEEEENS5_IJNS4_10UnderscoreESZ_SZ_EEEEENS4_13SM90_TMA_LOADENS4_14ComposedLayoutINS4_7SwizzleILi1ELi4ELi3EEENS4_18smem_ptr_flag_bitsILi8EEENST_INS5_IJNSA_ILi8EEESH_EEENS5_IJSH_SB_EEEEEEEvNS4_8identityES12_S1C_vS1D_EENS_8epilogue10collective6detail29Sm90TmaWarpSpecializedAdapterINS1G_15DefaultEpilogueISJ_SK_SK_NS1F_6thread17LinearCombinationISJ_Li1EffLNS1K_9ScaleType4KindE0ELNS_15FloatRoundStyleE2ESJ_EENS1_15EpilogueDefaultEEEEEvvEEEEvNT_6ParamsE,"",@"SHT_CUDA_INFO"
	.sectionflags	@""
	.align	4


	//----- nvinfo : EIATTR_CUDA_API_VERSION
	.align		4
        /*0000*/ 	.byte	0x04, 0x37
        /*0002*/ 	.short	(.L_18 - .L_17)
.L_17:
        /*0004*/ 	.word	0x00000082


	//----- nvinfo : EIATTR_KPARAM_INFO
	.align		4
.L_18:
        /*0008*/ 	.byte	0x04, 0x17
        /*000a*/ 	.short	(.L_20 - .L_19)
.L_19:
        /*000c*/ 	.word	0x00000000
        /*0010*/ 	.short	0x0000
        /*0012*/ 	.short	0x0070
        /*0014*/ 	.byte	0x00, 0xf0, 0x01, 0x10


	//----- nvinfo : EIATTR_SPARSE_MMA_MASK
	.align		4
.L_20:
        /*0018*/ 	.byte	0x03, 0x50
        /*001a*/ 	.short	0x0000


	//----- nvinfo : EIATTR_MAXREG_COUNT
	.align		4
        /*001c*/ 	.byte	0x03, 0x1b
        /*001e*/ 	.short	0x00a8


	//----- nvinfo : EIATTR_NUM_BARRIERS
	.align		4
        /*0020*/ 	.byte	0x02, 0x4c
        /*0022*/ 	.byte	0x01
	.zero		1


	//----- nvinfo : EIATTR_ANNOTATIONS
	.align		4
        /*0024*/ 	.byte	0x04, 0x55
        /*0026*/ 	.short	(.L_22 - .L_21)


	//   ....[0]....
.L_21:
        /*0028*/ 	.word	0x00000001
        /*002c*/ 	.byte	0xc0, 0x07, 0x00, 0x00, 0x01, 0x00, 0x00, 0x00, 0xe0, 0x07, 0x00, 0x00, 0x01, 0x00, 0x00, 0x00
        /* <DEDUP_REMOVED lines=9> */
        /*00cc*/ 	.byte	0x00, 0xd8, 0x00, 0x00


	//----- nvinfo : EIATTR_MERCURY_ISA_VERSION
	.align		4
.L_22:
        /*00d0*/ 	.byte	0x03, 0x5f
        /*00d2*/ 	.short	0x0101


	//----- nvinfo : EIATTR_INT_WARP_WIDE_INSTR_OFFSETS
	.align		4
        /*00d4*/ 	.byte	0x04, 0x31
        /*00d6*/ 	.short	(.L_24 - .L_23)


	//   ....[0]....
.L_23:
        /*00d8*/ 	.word	0x00000690


	//   ....[1]....
        /*00dc*/ 	.word	0x000006a0


	//   ....[2]....
        /*00e0*/ 	.word	0x000007d0


	//----- nvinfo : EIATTR_COOP_GROUP_MASK_REGIDS
	.align		4
.L_24:
        /*00e4*/ 	.byte	0x04, 0x29
        /*00e6*/ 	.short	(.L_26 - .L_25)


	//   ....[0]....
.L_25:
        /*00e8*/ 	.word	0xffffffff


	//   ....[1]....
        /*00ec*/ 	.word	0xffffffff


	//   ....[2]....
        /*00f0*/ 	.word	0xffffffff


	//   ....[3]....
        /*00f4*/ 	.word	0xffffffff


	//   ....[4]....
        /*00f8*/ 	.word	0xffffffff


	//----- nvinfo : EIATTR_COOP_GROUP_INSTR_OFFSETS
	.align		4
.L_26:
        /*00fc*/ 	.byte	0x04, 0x28
        /*00fe*/ 	.short	(.L_28 - .L_27)


	//   ....[0]....
.L_27:
        /*0100*/ 	.word	0x00000070


	//   ....[1]....
        /*0104*/ 	.word	0x00000080


	//   ....[2]....
        /*0108*/ 	.word	0x000001a0


	//   ....[3]....
        /*010c*/ 	.word	0x000005e0


	//   ....[4]....
        /*0110*/ 	.word	0x000014f0


	//----- nvinfo : EIATTR_REG_RECONFIG
	.align		4
.L_28:
        /*0114*/ 	.byte	0x01, 0x54
	.zero		2


	//----- nvinfo : EIATTR_MBARRIER_INSTR_OFFSETS
	.align		4
        /*0118*/ 	.byte	0x04, 0x39
        /*011a*/ 	.short	(.L_30 - .L_29)


	//   ....[0]....
.L_29:
        /*011c*/ 	.word	0x00000340
        /*0120*/ 	.word	0x000000ff
        /*0124*/ 	.word	0x00000000
        /*0128*/ 	.short	0x0100
        /*012a*/ 	.byte	0x09
	.zero		1


	//   ....[1]....
        /*012c*/ 	.word	0x00000350
        /*0130*/ 	.word	0x000000ff
        /*0134*/ 	.word	0x000000a0
        /*0138*/ 	.short	0x0100
        /*013a*/ 	.byte	0x09
	.zero		1


	//   ....[2]....
        /*013c*/ 	.word	0x00000360
        /*0140*/ 	.word	0x000000ff
        /*0144*/ 	.word	0x00000008
        /*0148*/ 	.short	0x0100
        /*014a*/ 	.byte	0x09
	.zero		1


	//   ....[3]....
        /*014c*/ 	.word	0x00000370
        /*0150*/ 	.word	0x000000ff
        /*0154*/ 	.word	0x000000a8
        /*0158*/ 	.short	0x0100
        /*015a*/ 	.byte	0x09
	.zero		1


	//   ....[4]....
        /*015c*/ 	.word	0x00000380
        /*0160*/ 	.word	0x000000ff
        /*0164*/ 	.word	0x00000010
        /*0168*/ 	.short	0x0100
        /*016a*/ 	.byte	0x09
	.zero		1


	//   ....[5]....
        /*016c*/ 	.word	0x00000390
        /*0170*/ 	.word	0x000000ff
        /*0174*/ 	.word	0x000000b0
        /*0178*/ 	.short	0x0100
        /*017a*/ 	.byte	0x09
	.zero		1


	//   ....[6]....
        /*017c*/ 	.word	0x000003a0
        /*0180*/ 	.word	0x000000ff
        /*0184*/ 	.word	0x00000018
        /*0188*/ 	.short	0x0100
        /*018a*/ 	.byte	0x09
	.zero		1


	//   ....[7]....
        /*018c*/ 	.word	0x000003b0
        /*0190*/ 	.word	0x000000ff
        /*0194*/ 	.word	0x000000b8
        /*0198*/ 	.short	0x0100
        /*019a*/ 	.byte	0x09
	.zero		1


	//   ....[8]....
        /*019c*/ 	.word	0x000003c0
        /*01a0*/ 	.word	0x000000ff
        /*01a4*/ 	.word	0x00000020
        /*01a8*/ 	.short	0x0100
        /*01aa*/ 	.byte	0x09
	.zero		1


	//   ....[9]....
        /*01ac*/ 	.word	0x000003d0
        /*01b0*/ 	.word	0x000000ff
        /*01b4*/ 	.word	0x000000c0
        /*01b8*/ 	.short	0x0100
        /*01ba*/ 	.byte	0x09
	.zero		1


	//   ....[10]....
        /*01bc*/ 	.word	0x000003e0
        /*01c0*/ 	.word	0x000000ff
        /*01c4*/ 	.word	0x00000028
        /*01c8*/ 	.short	0x0100
        /*01ca*/ 	.byte	0x09
	.zero		1


	//   ....[11]....
        /*01cc*/ 	.word	0x000003f0
        /*01d0*/ 	.word	0x000000ff
        /*01d4*/ 	.word	0x000000c8
        /*01d8*/ 	.short	0x0100
        /*01da*/ 	.byte	0x09
	.zero		1


	//   ....[12]....
        /*01dc*/ 	.word	0x00000400
        /*01e0*/ 	.word	0x000000ff
        /*01e4*/ 	.word	0x00000030
        /*01e8*/ 	.short	0x0100
        /*01ea*/ 	.byte	0x09
	.zero		1


	//   ....[13]....
        /*01ec*/ 	.word	0x00000410
        /*01f0*/ 	.word	0x000000ff
        /*01f4*/ 	.word	0x000000d0
        /*01f8*/ 	.short	0x0100
        /*01fa*/ 	.byte	0x09
	.zero		1


	//   ....[14]....
        /*01fc*/ 	.word	0x00000420
        /*0200*/ 	.word	0x000000ff
        /*0204*/ 	.word	0x00000038
        /*0208*/ 	.short	0x0100
        /*020a*/ 	.byte	0x09
	.zero		1


	//   ....[15]....
        /*020c*/ 	.word	0x00000430
        /*0210*/ 	.word	0x000000ff
        /*0214*/ 	.word	0x000000d8
        /*0218*/ 	.short	0x0100
        /*021a*/ 	.byte	0x09
	.zero		1


	//   ....[16]....
        /*021c*/ 	.word	0x00000440
        /*0220*/ 	.word	0x000000ff
        /*0224*/ 	.word	0x00000040
        /*0228*/ 	.short	0x0100
        /*022a*/ 	.byte	0x09
	.zero		1


	//   ....[17]....
        /*022c*/ 	.word	0x00000450
        /*0230*/ 	.word	0x000000ff
        /*0234*/ 	.word	0x000000e0
        /*0238*/ 	.short	0x0100
        /*023a*/ 	.byte	0x09
	.zero		1


	//   ....[18]....
        /*023c*/ 	.word	0x00000460
        /*0240*/ 	.word	0x000000ff
        /*0244*/ 	.word	0x00000048
        /*0248*/ 	.short	0x0100
        /*024a*/ 	.byte	0x09
	.zero		1


	//   ....[19]....
        /*024c*/ 	.word	0x00000470
        /*0250*/ 	.word	0x000000ff
        /*0254*/ 	.word	0x000000e8
        /*0258*/ 	.short	0x0100
        /*025a*/ 	.byte	0x09
	.zero		1


	//   ....[20]....
        /*025c*/ 	.word	0x00000480
        /*0260*/ 	.word	0x000000ff
        /*0264*/ 	.word	0x00000050
        /*0268*/ 	.short	0x0100
        /*026a*/ 	.byte	0x09
	.zero		1


	//   ....[21]....
        /*026c*/ 	.word	0x00000490
        /*0270*/ 	.word	0x000000ff
        /*0274*/ 	.word	0x000000f0
        /*0278*/ 	.short	0x0100
        /*027a*/ 	.byte	0x09
	.zero		1


	//   ....[22]....
        /*027c*/ 	.word	0x000004a0
        /*0280*/ 	.word	0x000000ff
        /*0284*/ 	.word	0x00000058
        /*0288*/ 	.short	0x0100
        /*028a*/ 	.byte	0x09
	.zero		1


	//   ....[23]....
        /*028c*/ 	.word	0x000004b0
        /*0290*/ 	.word	0x000000ff
        /*0294*/ 	.word	0x000000f8
        /*0298*/ 	.short	0x0100
        /*029a*/ 	.byte	0x09
	.zero		1


	//   ....[24]....
        /*029c*/ 	.word	0x000004c0
        /*02a0*/ 	.word	0x000000ff
        /*02a4*/ 	.word	0x00000060
        /*02a8*/ 	.short	0x0100
        /*02aa*/ 	.byte	0x09
	.zero		1


	//   ....[25]....
        /*02ac*/ 	.word	0x000004d0
        /*02b0*/ 	.word	0x000000ff
        /*02b4*/ 	.word	0x00000100
        /*02b8*/ 	.short	0x0100
        /*02ba*/ 	.byte	0x09
	.zero		1


	//   ....[26]....
        /*02bc*/ 	.word	0x000004e0
        /*02c0*/ 	.word	0x000000ff
        /*02c4*/ 	.word	0x00000068
        /*02c8*/ 	.short	0x0100
        /*02ca*/ 	.byte	0x09
	.zero		1


	//   ....[27]....
        /*02cc*/ 	.word	0x000004f0
        /*02d0*/ 	.word	0x000000ff
        /*02d4*/ 	.word	0x00000108
        /*02d8*/ 	.short	0x0100
        /*02da*/ 	.byte	0x09
	.zero		1


	//   ....[28]....
        /*02dc*/ 	.word	0x00000500
        /*02e0*/ 	.word	0x000000ff
        /*02e4*/ 	.word	0x00000070
        /*02e8*/ 	.short	0x0100
        /*02ea*/ 	.byte	0x09
	.zero		1


	//   ....[29]....
        /*02ec*/ 	.word	0x00000510
        /*02f0*/ 	.word	0x000000ff
        /*02f4*/ 	.word	0x00000110
        /*02f8*/ 	.short	0x0100
        /*02fa*/ 	.byte	0x09
	.zero		1


	//   ....[30]....
        /*02fc*/ 	.word	0x00000520
        /*0300*/ 	.word	0x000000ff
        /*0304*/ 	.word	0x00000078
        /*0308*/ 	.short	0x0100
        /*030a*/ 	.byte	0x09
	.zero		1


	//   ....[31]....
        /*030c*/ 	.word	0x00000530
        /*0310*/ 	.word	0x000000ff
        /*0314*/ 	.word	0x00000118
        /*0318*/ 	.short	0x0100
        /*031a*/ 	.byte	0x09
	.zero		1


	//   ....[32]....
        /*031c*/ 	.word	0x00000540
        /*0320*/ 	.word	0x000000ff
        /*0324*/ 	.word	0x00000080
        /*0328*/ 	.short	0x0100
        /*032a*/ 	.byte	0x09
	.zero		1


	//   ....[33]....
        /*032c*/ 	.word	0x00000550
        /*0330*/ 	.word	0x000000ff
        /*0334*/ 	.word	0x00000120
        /*0338*/ 	.short	0x0100
        /*033a*/ 	.byte	0x09
	.zero		1


	//   ....[34]....
        /*033c*/ 	.word	0x00000560
        /*0340*/ 	.word	0x000000ff
        /*0344*/ 	.word	0x00000088
        /*0348*/ 	.short	0x0100
        /*034a*/ 	.byte	0x09
	.zero		1


	//   ....[35]....
        /*034c*/ 	.word	0x00000570
        /*0350*/ 	.word	0x000000ff
        /*0354*/ 	.word	0x00000128
        /*0358*/ 	.short	0x0100
        /*035a*/ 	.byte	0x09
	.zero		1


	//   ....[36]....
        /*035c*/ 	.word	0x00000580
        /*0360*/ 	.word	0x000000ff
        /*0364*/ 	.word	0x00000090
        /*0368*/ 	.short	0x0100
        /*036a*/ 	.byte	0x09
	.zero		1


	//   ....[37]....
        /*036c*/ 	.word	0x00000590
        /*0370*/ 	.word	0x000000ff
        /*0374*/ 	.word	0x00000130
        /*0378*/ 	.short	0x0100
        /*037a*/ 	.byte	0x09
	.zero		1


	//   ....[38]....
        /*037c*/ 	.word	0x000005a0
        /*0380*/ 	.word	0x000000ff
        /*0384*/ 	.word	0x00000098
        /*0388*/ 	.short	0x0100
        /*038a*/ 	.byte	0x09
	.zero		1


	//   ....[39]....
        /*038c*/ 	.word	0x000005b0
        /*0390*/ 	.word	0x000000ff
        /*0394*/ 	.word	0x00000138
        /*0398*/ 	.short	0x0100
        /*039a*/ 	.byte	0x09
	.zero		1


	//   ....[40]....
        /*039c*/ 	.word	0x00000800
        /*03a0*/ 	.word	0x000000ff
        /*03a4*/ 	.word	0x00000150
        /*03a8*/ 	.short	0x0100
        /*03aa*/ 	.byte	0x06
	.zero		1


	//   ....[41]....
        /*03ac*/ 	.word	0x00000810
        /*03b0*/ 	.word	0x000000ff
        /*03b4*/ 	.word	0x00000158
        /*03b8*/ 	.short	0x0100
        /*03ba*/ 	.byte	0x06
	.zero		1


	//   ....[42]....
        /*03bc*/ 	.word	0x00001b40
        /*03c0*/ 	.word	0x000000ff
        /*03c4*/ 	.word	0x00000000
        /*03c8*/ 	.short	0x010a
        /*03ca*/ 	.byte	0x07
	.zero		1


	//   ....[43]....
        /*03cc*/ 	.word	0x00001ba0
        /*03d0*/ 	.word	0x000000ff
        /*03d4*/ 	.word	0x00000000
        /*03d8*/ 	.short	0x010a
        /*03da*/ 	.byte	0x07
	.zero		1


	//   ....[44]....
        /*03dc*/ 	.word	0x00002a80
        /*03e0*/ 	.word	0x000000ff
        /*03e4*/ 	.word	0x00000000
        /*03e8*/ 	.short	0x010a
        /*03ea*/ 	.byte	0x09
	.zero		1


	//   ....[45]....
        /*03ec*/ 	.word	0x00002ac0
        /*03f0*/ 	.word	0x000000ff
        /*03f4*/ 	.word	0x00000000
        /*03f8*/ 	.short	0x010a
        /*03fa*/ 	.byte	0x09
	.zero		1


	//   ....[46]....
        /*03fc*/ 	.word	0x000035b0
        /*0400*/ 	.word	0x000000ff
        /*0404*/ 	.word	0x00000000
        /*0408*/ 	.short	0x0101
        /*040a*/ 	.byte	0x08
	.zero		1


	//   ....[47]....
        /*040c*/ 	.word	0x00003f20
        /*0410*/ 	.word	0x000000ff
        /*0414*/ 	.word	0x00000000
        /*0418*/ 	.short	0x0101
        /*041a*/ 	.byte	0x08
	.zero		1


	//   ....[48]....
        /*041c*/ 	.word	0x0000d380
        /*0420*/ 	.word	0x0000000d
        /*0424*/ 	.word	0x000000a0
        /*0428*/ 	.short	0x010a
        /*042a*/ 	.byte	0x3f
	.zero		1


	//   ....[49]....
        /*042c*/ 	.word	0x0000d740
        /*0430*/ 	.word	0x00000004
        /*0434*/ 	.word	0x00000158
        /*0438*/ 	.short	0x0101
        /*043a*/ 	.byte	0x3f
	.zero		1


	//   ....[50]....
        /*043c*/ 	.word	0x0000deb0
        /*0440*/ 	.word	0x00000007
        /*0444*/ 	.word	0x00000000
        /*0448*/ 	.short	0x010a
        /*044a*/ 	.byte	0x3f
	.zero		1


	//   ....[51]....
        /*044c*/ 	.word	0x0000df30
        /*0450*/ 	.word	0x00000009
        /*0454*/ 	.word	0x00000000
        /*0458*/ 	.short	0x010a
        /*045a*/ 	.byte	0x3f
	.zero		1


	//   ....[52]....
        /*045c*/ 	.word	0x0000dfc0
        /*0460*/ 	.word	0x00000006
        /*0464*/ 	.word	0x00000000
        /*0468*/ 	.short	0x010a
        /*046a*/ 	.byte	0x3f
	.zero		1


	//   ....[53]....
        /*046c*/ 	.word	0x0000e050
        /*0470*/ 	.word	0x00000009
        /*0474*/ 	.word	0x00000000
        /*0478*/ 	.short	0x010a
        /*047a*/ 	.byte	0x3f
	.zero		1


	//   ....[54]....
        /*047c*/ 	.word	0x0000e0e0
        /*0480*/ 	.word	0x00000006
        /*0484*/ 	.word	0x00000000
        /*0488*/ 	.short	0x010a
        /*048a*/ 	.byte	0x3f
	.zero		1


	//   ....[55]....
        /*048c*/ 	.word	0x0000e170
        /*0490*/ 	.word	0x00000009
        /*0494*/ 	.word	0x00000000
        /*0498*/ 	.short	0x010a
        /*049a*/ 	.byte	0x3f
	.zero		1


	//   ....[56]....
        /*049c*/ 	.word	0x0000e200
        /*04a0*/ 	.word	0x00000006
        /*04a4*/ 	.word	0x00000000
        /*04a8*/ 	.short	0x010a
        /*04aa*/ 	.byte	0x3f
	.zero		1


	//   ....[57]....
        /*04ac*/ 	.word	0x0000e290
        /*04b0*/ 	.word	0x00000009
        /*04b4*/ 	.word	0x00000000
        /*04b8*/ 	.short	0x010a
        /*04ba*/ 	.byte	0x3f
	.zero		1


	//   ....[58]....
        /*04bc*/ 	.word	0x0000e320
        /*04c0*/ 	.word	0x00000006
        /*04c4*/ 	.word	0x00000000
        /*04c8*/ 	.short	0x010a
        /*04ca*/ 	.byte	0x3f
	.zero		1


	//   ....[59]....
        /*04cc*/ 	.word	0x0000e3b0
        /*04d0*/ 	.word	0x00000009
        /*04d4*/ 	.word	0x00000000
        /*04d8*/ 	.short	0x010a
        /*04da*/ 	.byte	0x3f
	.zero		1


	//   ....[60]....
        /*04dc*/ 	.word	0x0000e440
        /*04e0*/ 	.word	0x00000006
        /*04e4*/ 	.word	0x00000000
        /*04e8*/ 	.short	0x010a
        /*04ea*/ 	.byte	0x3f
	.zero		1


	//   ....[61]....
        /*04ec*/ 	.word	0x0000e4d0
        /*04f0*/ 	.word	0x00000009
        /*04f4*/ 	.word	0x00000000
        /*04f8*/ 	.short	0x010a
        /*04fa*/ 	.byte	0x3f
	.zero		1


	//   ....[62]....
        /*04fc*/ 	.word	0x0000e560
        /*0500*/ 	.word	0x00000006
        /*0504*/ 	.word	0x00000000
        /*0508*/ 	.short	0x010a
        /*050a*/ 	.byte	0x3f
	.zero		1


	//   ....[63]....
        /*050c*/ 	.word	0x0000e5f0
        /*0510*/ 	.word	0x00000009
        /*0514*/ 	.word	0x00000000
        /*0518*/ 	.short	0x010a
        /*051a*/ 	.byte	0x3f
	.zero		1


	//   ....[64]....
        /*051c*/ 	.word	0x0000e680
        /*0520*/ 	.word	0x00000006
        /*0524*/ 	.word	0x00000000
        /*0528*/ 	.short	0x010a
        /*052a*/ 	.byte	0x3f
	.zero		1


	//   ....[65]....
        /*052c*/ 	.word	0x0000e710
        /*0530*/ 	.word	0x00000009
        /*0534*/ 	.word	0x00000000
        /*0538*/ 	.short	0x010a
        /*053a*/ 	.byte	0x3f
	.zero		1


	//   ....[66]....
        /*053c*/ 	.word	0x0000e7a0
        /*0540*/ 	.word	0x00000006
        /*0544*/ 	.word	0x00000000
        /*0548*/ 	.short	0x010a
        /*054a*/ 	.byte	0x3f
	.zero		1


	//   ....[67]....
        /*054c*/ 	.word	0x0000e830
        /*0550*/ 	.word	0x00000009
        /*0554*/ 	.word	0x00000000
        /*0558*/ 	.short	0x010a
        /*055a*/ 	.byte	0x3f
	.zero		1


	//   ....[68]....
        /*055c*/ 	.word	0x0000e8c0
        /*0560*/ 	.word	0x00000006
        /*0564*/ 	.word	0x00000000
        /*0568*/ 	.short	0x010a
        /*056a*/ 	.byte	0x3f
	.zero		1


	//   ....[69]....
        /*056c*/ 	.word	0x0000e950
        /*0570*/ 	.word	0x00000003
        /*0574*/ 	.word	0x00000000
        /*0578*/ 	.short	0x010a
        /*057a*/ 	.byte	0x3f
	.zero		1


	//   ....[70]....
        /*057c*/ 	.word	0x0000e9c0
        /*0580*/ 	.word	0x00000003
        /*0584*/ 	.word	0x00000000
        /*0588*/ 	.short	0x010a
        /*058a*/ 	.byte	0x3f
	.zero		1


	//   ....[71]....
        /*058c*/ 	.word	0x0000ea20
        /*0590*/ 	.word	0x000000e4
        /*0594*/ 	.word	0x00000000
        /*0598*/ 	.short	0x010a
        /*059a*/ 	.byte	0x3f
	.zero		1


	//   ....[72]....
        /*059c*/ 	.word	0x0000eaf0
        /*05a0*/ 	.word	0x0000000d
        /*05a4*/ 	.word	0x000000a0
        /*05a8*/ 	.short	0x010a
        /*05aa*/ 	.byte	0x3f
	.zero		1


	//   ....[73]....
        /*05ac*/ 	.word	0x0000ebd0
        /*05b0*/ 	.word	0x00000007
        /*05b4*/ 	.word	0x00000000
        /*05b8*/ 	.short	0x010a
        /*05ba*/ 	.byte	0x3f
	.zero		1


	//   ....[74]....
        /*05bc*/ 	.word	0x0000ec20
        /*05c0*/ 	.word	0x00000009
        /*05c4*/ 	.word	0x00000000
        /*05c8*/ 	.short	0x010a
        /*05ca*/ 	.byte	0x3f
	.zero		1


	//   ....[75]....
        /*05cc*/ 	.word	0x0000ec70
        /*05d0*/ 	.word	0x00000006
        /*05d4*/ 	.word	0x00000000
        /*05d8*/ 	.short	0x010a
        /*05da*/ 	.byte	0x3f
	.zero		1


	//   ....[76]....
        /*05dc*/ 	.word	0x0000ecc0
        /*05e0*/ 	.word	0x00000009
        /*05e4*/ 	.word	0x00000000
        /*05e8*/ 	.short	0x010a
        /*05ea*/ 	.byte	0x3f
	.zero		1


	//   ....[77]....
        /*05ec*/ 	.word	0x0000ed10
        /*05f0*/ 	.word	0x00000006
        /*05f4*/ 	.word	0x00000000
        /*05f8*/ 	.short	0x010a
        /*05fa*/ 	.byte	0x3f
	.zero		1


	//   ....[78]....
        /*05fc*/ 	.word	0x0000ed60
        /*0600*/ 	.word	0x00000009
        /*0604*/ 	.word	0x00000000
        /*0608*/ 	.short	0x010a
        /*060a*/ 	.byte	0x3f
	.zero		1


	//   ....[79]....
        /*060c*/ 	.word	0x0000edb0
        /*0610*/ 	.word	0x00000006
        /*0614*/ 	.word	0x00000000
        /*0618*/ 	.short	0x010a
        /*061a*/ 	.byte	0x3f
	.zero		1


	//   ....[80]....
        /*061c*/ 	.word	0x0000ee00
        /*0620*/ 	.word	0x00000009
        /*0624*/ 	.word	0x00000000
        /*0628*/ 	.short	0x010a
        /*062a*/ 	.byte	0x3f
	.zero		1


	//   ....[81]....
        /*062c*/ 	.word	0x0000ee50
        /*0630*/ 	.word	0x00000006
        /*0634*/ 	.word	0x00000000
        /*0638*/ 	.short	0x010a
        /*063a*/ 	.byte	0x3f
	.zero		1


	//   ....[82]....
        /*063c*/ 	.word	0x0000eea0
        /*0640*/ 	.word	0x00000009
        /*0644*/ 	.word	0x00000000
        /*0648*/ 	.short	0x010a
        /*064a*/ 	.byte	0x3f
	.zero		1


	//   ....[83]....
        /*064c*/ 	.word	0x0000eef0
        /*0650*/ 	.word	0x00000006
        /*0654*/ 	.word	0x00000000
        /*0658*/ 	.short	0x010a
        /*065a*/ 	.byte	0x3f
	.zero		1


	//   ....[84]....
        /*065c*/ 	.word	0x0000ef40
        /*0660*/ 	.word	0x00000009
        /*0664*/ 	.word	0x00000000
        /*0668*/ 	.short	0x010a
        /*066a*/ 	.byte	0x3f
	.zero		1


	//   ....[85]....
        /*066c*/ 	.word	0x0000ef90
        /*0670*/ 	.word	0x00000006
        /*0674*/ 	.word	0x00000000
        /*0678*/ 	.short	0x010a
        /*067a*/ 	.byte	0x3f
	.zero		1


	//   ....[86]....
        /*067c*/ 	.word	0x0000efe0
        /*0680*/ 	.word	0x00000009
        /*0684*/ 	.word	0x00000000
        /*0688*/ 	.short	0x010a
        /*068a*/ 	.byte	0x3f
	.zero		1


	//   ....[87]....
        /*068c*/ 	.word	0x0000f030
        /*0690*/ 	.word	0x00000006
        /*0694*/ 	.word	0x00000000
        /*0698*/ 	.short	0x010a
        /*069a*/ 	.byte	0x3f
	.zero		1


	//   ....[88]....
        /*069c*/ 	.word	0x0000f080
        /*06a0*/ 	.word	0x00000009
        /*06a4*/ 	.word	0x00000000
        /*06a8*/ 	.short	0x010a
        /*06aa*/ 	.byte	0x3f
	.zero		1


	//   ....[89]....
        /*06ac*/ 	.word	0x0000f0d0
        /*06b0*/ 	.word	0x00000006
        /*06b4*/ 	.word	0x00000000
        /*06b8*/ 	.short	0x010a
        /*06ba*/ 	.byte	0x3f
	.zero		1


	//   ....[90]....
        /*06bc*/ 	.word	0x0000f120
        /*06c0*/ 	.word	0x00000009
        /*06c4*/ 	.word	0x00000000
        /*06c8*/ 	.short	0x010a
        /*06ca*/ 	.byte	0x3f
	.zero		1


	//   ....[91]....
        /*06cc*/ 	.word	0x0000f170
        /*06d0*/ 	.word	0x00000006
        /*06d4*/ 	.word	0x00000000
        /*06d8*/ 	.short	0x010a
        /*06da*/ 	.byte	0x3f
	.zero		1


	//----- nvinfo : EIATTR_NUM_MBARRIERS
	.align		4
.L_30:
        /*06dc*/ 	.byte	0x03, 0x38
        /*06de*/ 	.short	0x002a


	//----- nvinfo : EIATTR_EXIT_INSTR_OFFSETS
	.align		4
        /*06e0*/ 	.byte	0x04, 0x1c
        /*06e2*/ 	.short	(.L_32 - .L_31)


	//   ....[0]....
.L_31:
        /*06e4*/ 	.word	0x00000870


	//   ....[1]....
        /*06e8*/ 	.word	0x000011c0


	//   ....[2]....
        /*06ec*/ 	.word	0x0000c9c0


	//   ....[3]....
        /*06f0*/ 	.word	0x0000d010


	//   ....[4]....
        /*06f4*/ 	.word	0x0000e9a0


	//----- nvinfo : EIATTR_MAX_THREADS
	.align		4
.L_32:
        /*06f8*/ 	.byte	0x04, 0x05
        /*06fa*/ 	.short	(.L_34 - .L_33)
.L_33:
        /*06fc*/ 	.word	0x00000180
        /*0700*/ 	.word	0x00000001
        /*0704*/ 	.word	0x00000001


	//----- nvinfo : EIATTR_CRS_STACK_SIZE
	.align		4
.L_34:
        /*0708*/ 	.byte	0x04, 0x1e
        /*070a*/ 	.short	(.L_36 - .L_35)
.L_35:
        /*070c*/ 	.word	0x00000000


	//----- nvinfo : EIATTR_CBANK_PARAM_SIZE
	.align		4
.L_36:
        /*0710*/ 	.byte	0x03, 0x19
        /*0712*/ 	.short	0x0470


	//----- nvinfo : EIATTR_PARAM_CBANK
	.align		4
        /*0714*/ 	.byte	0x04, 0x0a
        /*0716*/ 	.short	(.L_38 - .L_37)
	.align		4
.L_37:
        /*0718*/ 	.word	index@(.nv.constant0._ZN7cutlass13device_kernelINS_4gemm6kernel13GemmUniversalIN4cute5tupleIJiiiiEEENS1_10collective13CollectiveMmaINS1_37MainloopSm90TmaGmmaWarpSpecializedFP8ILi20ENS5_IJNS4_1CILi1EEESB_SB_EEENS1_35KernelTmaWarpSpecializedCooperativeEEENS5_IJNSA_ILi128EEENSA_ILi224EEENSA_ILi32EEEEEENS_12float_e4m3_tENS5_IJlSB_lEEESJ_SK_NS4_8TiledMMAINS4_8MMA_AtomIJNS4_4SM904GMMA30MMA_64x32x32_F32E4M3E4M3_SS_TNILNSO_7ScaleInE1ELSQ_1EEEEEENS4_6LayoutINS5_IJNSA_ILi2EEESB_SB_EEENS5_IJSB_NSA_ILi0EEESW_EEEEENS5_IJNS4_10UnderscoreESZ_SZ_EEEEENS4_13SM90_TMA_LOADENS4_14ComposedLayoutINS4_7SwizzleILi1ELi4ELi3EEENS4_18smem_ptr_flag_bitsILi8EEENST_INS5_IJNSA_ILi8EEESH_EEENS5_IJSH_SB_EEEEEEEvNS4_8identityES12_S1C_vS1D_EENS_8epilogue10collective6detail29Sm90TmaWarpSpecializedAdapterINS1G_15DefaultEpilogueISJ_SK_SK_NS1F_6thread17LinearCombinationISJ_Li1EffLNS1K_9ScaleType4KindE0ELNS_15FloatRoundStyleE2ESJ_EENS1_15EpilogueDefaultEEEEEvvEEEEvNT_6ParamsE)
        /*071c*/ 	.short	0x0210
        /*071e*/ 	.short	0x0470


	//----- nvinfo : EIATTR_SW_WAR
	.align		4
.L_38:
        /*0720*/ 	.byte	0x04, 0x36
        /*0722*/ 	.short	(.L_40 - .L_39)
.L_39:
        /*0724*/ 	.word	0x00000008
.L_40:


//--------------------- .nv.callgraph             --------------------------
	.section	.nv.callgraph,"",@"SHT_CUDA_CALLGRAPH"
	.align	4
	.sectionentsize	8
	.align		4
        /*0000*/ 	.word	0x00000000
	.align		4
        /*0004*/ 	.word	0xffffffff
	.align		4
        /*0008*/ 	.word	0x00000000
	.align		4
        /*000c*/ 	.word	0xfffffffe
	.align		4
        /*0010*/ 	.word	0x00000000
	.align		4
        /*0014*/ 	.word	0xfffffffd
	.align		4
        /*0018*/ 	.word	0x00000000
	.align		4
        /*001c*/ 	.word	0xfffffffc


//--------------------- .nv.constant4             --------------------------
	.section	.nv.constant4,"a",@progbits
	.align	8
	.align		8
.nv.constant4:
        /*0000*/ 	.dword	_ZN40_INTERNAL_6154ec56_4_k_cu_241af483_137894cuda3std3__45__cpo5beginE
	.align		8
        /*0008*/ 	.dword	_ZN40_INTERNAL_6154ec56_4_k_cu_241af483_137894cuda3std3__45__cpo3endE
	.align		8
        /*0010*/ 	.dword	_ZN40_INTERNAL_6154ec56_4_k_cu_241af483_137894cuda3std3__45__cpo6cbeginE
	.align		8
        /*0018*/ 	.dword	_ZN40_INTERNAL_6154ec56_4_k_cu_241af483_137894cuda3std3__45__cpo4cendE
	.align		8
        /*0020*/ 	.dword	_ZN40_INTERNAL_6154ec56_4_k_cu_241af483_137894cuda3std3__442_GLOBAL__N__6154ec56_4_k_cu_241af483_137896ignoreE
	.align		8
        /*0028*/ 	.dword	_ZN40_INTERNAL_6154ec56_4_k_cu_241af483_137894cuda3std3__419piecewise_constructE
	.align		8
        /*0030*/ 	.dword	_ZN40_INTERNAL_6154ec56_4_k_cu_241af483_137894cuda3std3__48in_placeE
	.align		8
        /*0038*/ 	.dword	_ZN40_INTERNAL_6154ec56_4_k_cu_241af483_137894cuda3std6ranges3__45__cpo4swapE
	.align		8
        /*0040*/ 	.dword	_ZN40_INTERNAL_6154ec56_4_k_cu_241af483_137894cuda3std6ranges3__45__cpo9iter_moveE
	.align		8
        /*0048*/ 	.dword	_ZN40_INTERNAL_6154ec56_4_k_cu_241af483_137894cute7productE
	.align		8
        /*0050*/ 	.dword	_ZN40_INTERNAL_6154ec56_4_k_cu_241af483_137894cute1_E


//--------------------- .text._ZN7cutlass13device_kernelINS_4gemm6kernel13GemmUniversalIN4cute5tupleIJiiiiEEENS1_10collective13CollectiveMmaINS1_37MainloopSm90TmaGmmaWarpSpecializedFP8ILi20ENS5_IJNS4_1CILi1EEESB_SB_EEENS1_35KernelTmaWarpSpecializedCooperativeEEENS5_IJNSA_ILi128EEENSA_ILi224EEENSA_ILi32EEEEEENS_12float_e4m3_tENS5_IJlSB_lEEESJ_SK_NS4_8TiledMMAINS4_8MMA_AtomIJNS4_4SM904GMMA30MMA_64x32x32_F32E4M3E4M3_SS_TNILNSO_7ScaleInE1ELSQ_1EEEEEENS4_6LayoutINS5_IJNSA_ILi2EEESB_SB_EEENS5_IJSB_NSA_ILi0EEESW_EEEEENS5_IJNS4_10UnderscoreESZ_SZ_EEEEENS4_13SM90_TMA_LOADENS4_14ComposedLayoutINS4_7SwizzleILi1ELi4ELi3EEENS4_18smem_ptr_flag_bitsILi8EEENST_INS5_IJNSA_ILi8EEESH_EEENS5_IJSH_SB_EEEEEEEvNS4_8identityES12_S1C_vS1D_EENS_8epilogue10collective6detail29Sm90TmaWarpSpecializedAdapterINS1G_15DefaultEpilogueISJ_SK_SK_NS1F_6thread17LinearCombinationISJ_Li1EffLNS1K_9ScaleType4KindE0ELNS_15FloatRoundStyleE2ESJ_EENS1_15EpilogueDefaultEEEEEvvEEEEvNT_6ParamsE --------------------------
	.section	.text._ZN7cutlass13device_kernelINS_4gemm6kernel13GemmUniversalIN4cute5tupleIJiiiiEEENS1_10collective13CollectiveMmaINS1_37MainloopSm90TmaGmmaWarpSpecializedFP8ILi20ENS5_IJNS4_1CILi1EEESB_SB_EEENS1_35KernelTmaWarpSpecializedCooperativeEEENS5_IJNSA_ILi128EEENSA_ILi224EEENSA_ILi32EEEEEENS_12float_e4m3_tENS5_IJlSB_lEEESJ_SK_NS4_8TiledMMAINS4_8MMA_AtomIJNS4_4SM904GMMA30MMA_64x32x32_F32E4M3E4M3_SS_TNILNSO_7ScaleInE1ELSQ_1EEEEEENS4_6LayoutINS5_IJNSA_ILi2EEESB_SB_EEENS5_IJSB_NSA_ILi0EEESW_EEEEENS5_IJNS4_10UnderscoreESZ_SZ_EEEEENS4_13SM90_TMA_LOADENS4_14ComposedLayoutINS4_7SwizzleILi1ELi4ELi3EEENS4_18smem_ptr_flag_bitsILi8EEENST_INS5_IJNSA_ILi8EEESH_EEENS5_IJSH_SB_EEEEEEEvNS4_8identityES12_S1C_vS1D_EENS_8epilogue10collective6detail29Sm90TmaWarpSpecializedAdapterINS1G_15DefaultEpilogueISJ_SK_SK_NS1F_6thread17LinearCombinationISJ_Li1EffLNS1K_9ScaleType4KindE0ELNS_15FloatRoundStyleE2ESJ_EENS1_15EpilogueDefaultEEEEEvvEEEEvNT_6ParamsE,"ax",@progbits
	.align	128
.text._ZN7cutlass13device_kernelINS_4gemm6kernel13GemmUniversalIN4cute5tupleIJiiiiEEENS1_10collective13CollectiveMmaINS1_37MainloopSm90TmaGmmaWarpSpecializedFP8ILi20ENS5_IJNS4_1CILi1EEESB_SB_EEENS1_35KernelTmaWarpSpecializedCooperativeEEENS5_IJNSA_ILi128EEENSA_ILi224EEENSA_ILi32EEEEEENS_12float_e4m3_tENS5_IJlSB_lEEESJ_SK_NS4_8TiledMMAINS4_8MMA_AtomIJNS4_4SM904GMMA30MMA_64x32x32_F32E4M3E4M3_SS_TNILNSO_7ScaleInE1ELSQ_1EEEEEENS4_6LayoutINS5_IJNSA_ILi2EEESB_SB_EEENS5_IJSB_NSA_ILi0EEESW_EEEEENS5_IJNS4_10UnderscoreESZ_SZ_EEEEENS4_13SM90_TMA_LOADENS4_14ComposedLayoutINS4_7SwizzleILi1ELi4ELi3EEENS4_18smem_ptr_flag_bitsILi8EEENST_INS5_IJNSA_ILi8EEESH_EEENS5_IJSH_SB_EEEEEEEvNS4_8identityES12_S1C_vS1D_EENS_8epilogue10collective6detail29Sm90TmaWarpSpecializedAdapterINS1G_15DefaultEpilogueISJ_SK_SK_NS1F_6thread17LinearCombinationISJ_Li1EffLNS1K_9ScaleType4KindE0ELNS_15FloatRoundStyleE2ESJ_EENS1_15EpilogueDefaultEEEEEvvEEEEvNT_6ParamsE:
        .type           _ZN7cutlass13device_kernelINS_4gemm6kernel13GemmUniversalIN4cute5tupleIJiiiiEEENS1_10collective13CollectiveMmaINS1_37MainloopSm90TmaGmmaWarpSpecializedFP8ILi20ENS5_IJNS4_1CILi1EEESB_SB_EEENS1_35KernelTmaWarpSpecializedCooperativeEEENS5_IJNSA_ILi128EEENSA_ILi224EEENSA_ILi32EEEEEENS_12float_e4m3_tENS5_IJlSB_lEEESJ_SK_NS4_8TiledMMAINS4_8MMA_AtomIJNS4_4SM904GMMA30MMA_64x32x32_F32E4M3E4M3_SS_TNILNSO_7ScaleInE1ELSQ_1EEEEEENS4_6LayoutINS5_IJNSA_ILi2EEESB_SB_EEENS5_IJSB_NSA_ILi0EEESW_EEEEENS5_IJNS4_10UnderscoreESZ_SZ_EEEEENS4_13SM90_TMA_LOADENS4_14ComposedLayoutINS4_7SwizzleILi1ELi4ELi3EEENS4_18smem_ptr_flag_bitsILi8EEENST_INS5_IJNSA_ILi8EEESH_EEENS5_IJSH_SB_EEEEEEEvNS4_8identityES12_S1C_vS1D_EENS_8epilogue10collective6detail29Sm90TmaWarpSpecializedAdapterINS1G_15DefaultEpilogueISJ_SK_SK_NS1F_6thread17LinearCombinationISJ_Li1EffLNS1K_9ScaleType4KindE0ELNS_15FloatRoundStyleE2ESJ_EENS1_15EpilogueDefaultEEEEEvvEEEEvNT_6ParamsE,@function
        .size           _ZN7cutlass13device_kernelINS_4gemm6kernel13GemmUniversalIN4cute5tupleIJiiiiEEENS1_10collective13CollectiveMmaINS1_37MainloopSm90TmaGmmaWarpSpecializedFP8ILi20ENS5_IJNS4_1CILi1EEESB_SB_EEENS1_35KernelTmaWarpSpecializedCooperativeEEENS5_IJNSA_ILi128EEENSA_ILi224EEENSA_ILi32EEEEEENS_12float_e4m3_tENS5_IJlSB_lEEESJ_SK_NS4_8TiledMMAINS4_8MMA_AtomIJNS4_4SM904GMMA30MMA_64x32x32_F32E4M3E4M3_SS_TNILNSO_7ScaleInE1ELSQ_1EEEEEENS4_6LayoutINS5_IJNSA_ILi2EEESB_SB_EEENS5_IJSB_NSA_ILi0EEESW_EEEEENS5_IJNS4_10UnderscoreESZ_SZ_EEEEENS4_13SM90_TMA_LOADENS4_14ComposedLayoutINS4_7SwizzleILi1ELi4ELi3EEENS4_18smem_ptr_flag_bitsILi8EEENST_INS5_IJNSA_ILi8EEESH_EEENS5_IJSH_SB_EEEEEEEvNS4_8identityES12_S1C_vS1D_EENS_8epilogue10collective6detail29Sm90TmaWarpSpecializedAdapterINS1G_15DefaultEpilogueISJ_SK_SK_NS1F_6thread17LinearCombinationISJ_Li1EffLNS1K_9ScaleType4KindE0ELNS_15FloatRoundStyleE2ESJ_EENS1_15EpilogueDefaultEEEEEvvEEEEvNT_6ParamsE,(.L_x_330 - _ZN7cutlass13device_kernelINS_4gemm6kernel13GemmUniversalIN4cute5tupleIJiiiiEEENS1_10collective13CollectiveMmaINS1_37MainloopSm90TmaGmmaWarpSpecializedFP8ILi20ENS5_IJNS4_1CILi1EEESB_SB_EEENS1_35KernelTmaWarpSpecializedCooperativeEEENS5_IJNSA_ILi128EEENSA_ILi224EEENSA_ILi32EEEEEENS_12float_e4m3_tENS5_IJlSB_lEEESJ_SK_NS4_8TiledMMAINS4_8MMA_AtomIJNS4_4SM904GMMA30MMA_64x32x32_F32E4M3E4M3_SS_TNILNSO_7ScaleInE1ELSQ_1EEEEEENS4_6LayoutINS5_IJNSA_ILi2EEESB_SB_EEENS5_IJSB_NSA_ILi0EEESW_EEEEENS5_IJNS4_10UnderscoreESZ_SZ_EEEEENS4_13SM90_TMA_LOADENS4_14ComposedLayoutINS4_7SwizzleILi1ELi4ELi3EEENS4_18smem_ptr_flag_bitsILi8EEENST_INS5_IJNSA_ILi8EEESH_EEENS5_IJSH_SB_EEEEEEEvNS4_8identityES12_S1C_vS1D_EENS_8epilogue10collective6detail29Sm90TmaWarpSpecializedAdapterINS1G_15DefaultEpilogueISJ_SK_SK_NS1F_6thread17LinearCombinationISJ_Li1EffLNS1K_9ScaleType4KindE0ELNS_15FloatRoundStyleE2ESJ_EENS1_15EpilogueDefaultEEEEEvvEEEEvNT_6ParamsE)
        .other          _ZN7cutlass13device_kernelINS_4gemm6kernel13GemmUniversalIN4cute5tupleIJiiiiEEENS1_10collective13CollectiveMmaINS1_37MainloopSm90TmaGmmaWarpSpecializedFP8ILi20ENS5_IJNS4_1CILi1EEESB_SB_EEENS1_35KernelTmaWarpSpecializedCooperativeEEENS5_IJNSA_ILi128EEENSA_ILi224EEENSA_ILi32EEEEEENS_12float_e4m3_tENS5_IJlSB_lEEESJ_SK_NS4_8TiledMMAINS4_8MMA_AtomIJNS4_4SM904GMMA30MMA_64x32x32_F32E4M3E4M3_SS_TNILNSO_7ScaleInE1ELSQ_1EEEEEENS4_6LayoutINS5_IJNSA_ILi2EEESB_SB_EEENS5_IJSB_NSA_ILi0EEESW_EEEEENS5_IJNS4_10UnderscoreESZ_SZ_EEEEENS4_13SM90_TMA_LOADENS4_14ComposedLayoutINS4_7SwizzleILi1ELi4ELi3EEENS4_18smem_ptr_flag_bitsILi8EEENST_INS5_IJNSA_ILi8EEESH_EEENS5_IJSH_SB_EEEEEEEvNS4_8identityES12_S1C_vS1D_EENS_8epilogue10collective6detail29Sm90TmaWarpSpecializedAdapterINS1G_15DefaultEpilogueISJ_SK_SK_NS1F_6thread17LinearCombinationISJ_Li1EffLNS1K_9ScaleType4KindE0ELNS_15FloatRoundStyleE2ESJ_EENS1_15EpilogueDefaultEEEEEvvEEEEvNT_6ParamsE,@"STO_CUDA_ENTRY STV_DEFAULT"
_ZN7cutlass13device_kernelINS_4gemm6kernel13GemmUniversalIN4cute5tupleIJiiiiEEENS1_10collective13CollectiveMmaINS1_37MainloopSm90TmaGmmaWarpSpecializedFP8ILi20ENS5_IJNS4_1CILi1EEESB_SB_EEENS1_35KernelTmaWarpSpecializedCooperativeEEENS5_IJNSA_ILi128EEENSA_ILi224EEENSA_ILi32EEEEEENS_12float_e4m3_tENS5_IJlSB_lEEESJ_SK_NS4_8TiledMMAINS4_8MMA_AtomIJNS4_4SM904GMMA30MMA_64x32x32_F32E4M3E4M3_SS_TNILNSO_7ScaleInE1ELSQ_1EEEEEENS4_6LayoutINS5_IJNSA_ILi2EEESB_SB_EEENS5_IJSB_NSA_ILi0EEESW_EEEEENS5_IJNS4_10UnderscoreESZ_SZ_EEEEENS4_13SM90_TMA_LOADENS4_14ComposedLayoutINS4_7SwizzleILi1ELi4ELi3EEENS4_18smem_ptr_flag_bitsILi8EEENST_INS5_IJNSA_ILi8EEESH_EEENS5_IJSH_SB_EEEEEEEvNS4_8identityES12_S1C_vS1D_EENS_8epilogue10collective6detail29Sm90TmaWarpSpecializedAdapterINS1G_15DefaultEpilogueISJ_SK_SK_NS1F_6thread17LinearCombinationISJ_Li1EffLNS1K_9ScaleType4KindE0ELNS_15FloatRoundStyleE2ESJ_EENS1_15EpilogueDefaultEEEEEvvEEEEvNT_6ParamsE:
[----:B------:R-:W0:Y:S02]  /*0000*/  LDC R1, c[0x0][0x28] ;  /* 0x00000a00ff017b82 */ /* 0x000e240000000800 */
[----:B0-----:R-:W-:Y:S01]  /*0010*/  VIADD R1, R1, 0xfffffff0 ;  /* 0xfffffff001017836 */ /* 0x001fe20000000000 */
[----:B------:R-:W0:Y:S01]  /*0020*/  S2R R2, SR_TID.X ;  /* 0x0000000000027919 */ /* 0x000e220000002100 */
[----:B------:R-:W-:Y:S01]  /*0030*/  ELECT P0, URZ, PT ;  /* 0x00000000003f782f */ /* 0x000fe20003800000 */
[----:B------:R-:W-:Y:S01]  /*0040*/  BSSY B0, `(.L_x_0) ;  /* 0x0000015000007945 */ /* 0x000fe20003800000 */
[--C-:B0-----:R-:W-:Y:S02]  /*0050*/  SHF.R.U32.HI R0, RZ, 0x5, R2.reuse ;  /* 0x00000005ff007819 */ /* 0x101fe40000011602 */
[----:B------:R-:W-:-:S03]  /*0060*/  SHF.R.U32.HI R2, RZ, 0x7, R2 ;  /* 0x00000007ff027819 */ /* 0x000fc60000011602 */
[----:B------:R-:W0:Y:S04]  /*0070*/  SHFL.IDX PT, R3, R0, RZ, 0x1f ;  /* 0x00001fff00037589 */ /* 0x000e2800000e0000 */
[----:B------:R-:W1:Y:S01]  /*0080*/  SHFL.IDX PT, R2, R2, RZ, 0x1f ;  /* 0x00001fff02027589 */ /* 0x000e6200000e0000 */
[----:B0-----:R-:W-:Y:S02]  /*0090*/  R2UR UR4, R3 ;  /* 0x00000000030472ca */ /* 0x001fe400000e0000 */
[----:B-1----:R-:W-:-:S11]  /*00a0*/  R2UR UR6, R2 ;  /* 0x00000000020672ca */ /* 0x002fd600000e0000 */
[----:B------:R-:W-:Y:S02]  /*00b0*/  USHF.R.S32.HI UR5, URZ, 0x1f, UR4 ;  /* 0x0000001f3f057899 */ /* 0x000fe40008011404 */
[----:B------:R-:W-:Y:S02]  /*00c0*/  ISETP.NE.OR P0, PT, RZ, UR4, !P0 ;  /* 0x00000004ff007c0c */ /* 0x000fe4000c705670 */
[----:B------:R-:W-:-:S04]  /*00d0*/  ULEA.HI UR5, UR5, UR4, URZ, 0x2 ;  /* 0x0000000405057291 */ /* 0x000fc8000f8f103f */
[----:B------:R-:W-:-:S04]  /*00e0*/  ULOP3.LUT UR5, UR5, 0xfffffffc, URZ, 0xc0, !UPT ;  /* 0xfffffffc05057892 */ /* 0x000fc8000f8ec03f */
[----:B------:R-:W-:-:S03]  /*00f0*/  UIADD3 UR8, UR4, -UR5, URZ ;  /* 0x8000000504087290 */ /* 0x000fc6000fffe03f */
[----:B------:R-:W-:Y:S09]  /*0100*/  @P0 BRA `(.L_x_1) ;  /* 0x0000000000200947 */ /* 0x000ff20003800000 */
[----:B------:R-:W-:Y:S02]  /*0110*/  ULDC.64 UR4, c[0x0][0x198] ;  /* 0x0000660000047ab9 */ /* 0x000fe40000000a00 */
[----:B------:R-:W-:Y:S02]  /*0120*/  UIADD3 UR10, UP0, UR4, 0xf0, URZ ;  /* 0x000000f0040a7890 */ /* 0x000fe4000ff1e03f */
[----:B------:R-:W-:Y:S02]  /*0130*/  UIADD3 UR4, UP1, UR4, 0x1f0, URZ ;  /* 0x000001f004047890 */ /* 0x000fe4000ff3e03f */
[----:B------:R-:W-:Y:S02]  /*0140*/  UIADD3.X UR11, URZ, UR5, URZ, UP0, !UPT ;  /* 0x000000053f0b7290 */ /* 0x000fe400087fe43f */
[----:B------:R-:W-:-:S07]  /*0150*/  UIADD3.X UR5, URZ, UR5, URZ, UP1, !UPT ;  /* 0x000000053f057290 */ /* 0x000fce0008ffe43f */
[----:B------:R0:W-:Y:S02]  /*0160*/  UTMACCTL.PF [UR10] ;  /* 0x000000000a0079b9 */ /* 0x0001e40008040000 */
[----:B------:R0:W-:Y:S02]  /*0170*/  UTMACCTL.PF [UR4] ;  /* 0x00000000040079b9 */ /* 0x0001e40008040000 */
[----:B0-----:R-:W-:Y:S01]  /*0180*/  NOP ;  /* 0x0000000000007918 */ /* 0x001fe20000000000 */
.L_x_1:
[----:B------:R-:W-:Y:S05]  /*0190*/  BSYNC B0 ;  /* 0x0000000000007941 */ /* 0x000fea0003800000 */
.L_x_0:
[----:B------:R-:W0:Y:S01]  /*01a0*/  SHFL.IDX PT, R2, R0, RZ, 0x1f ;  /* 0x00001fff00027589 */ /* 0x000e2200000e0000 */
[----:B------:R-:W-:Y:S01]  /*01b0*/  UISETP.NE.AND UP0, UPT, UR8, 0x3, UPT ;  /* 0x000000030800788c */ /* 0x000fe2000bf05270 */
[----:B------:R-:W-:Y:S01]  /*01c0*/  ISETP.NE.AND P1, PT, RZ, UR6, PT ;  /* 0x00000006ff007c0c */ /* 0x000fe2000bf25270 */
[----:B------:R-:W-:Y:S02]  /*01d0*/  UIADD3 UR10, UR6, -0x1, URZ ;  /* 0xffffffff060a7890 */ /* 0x000fe4000fffe03f */
[----:B------:R-:W-:Y:S02]  /*01e0*/  UISETP.EQ.OR UP0, UPT, UR8, URZ, !UP0 ;  /* 0x0000003f0800728c */ /* 0x000fe4000c702670 */
[----:B------:R-:W-:Y:S02]  /*01f0*/  UISETP.GE.U32.AND UP1, UPT, UR10, 0x2, UPT ;  /* 0x000000020a00788c */ /* 0x000fe4000bf26070 */
[----:B------:R-:W-:-:S04]  /*0200*/  UISETP.EQ.AND UP0, UPT, UR6, URZ, UP0 ;  /* 0x0000003f0600728c */ /* 0x000fc80008702270 */
[----:B------:R-:W-:-:S04]  /*0210*/  USEL UR13, URZ, 0x1, !UP0 ;  /* 0x000000013f0d7887 */ /* 0x000fc8000c000000 */
[----:B------:R-:W-:Y:S01]  /*0220*/  USEL UR13, UR13, 0x2, UP1 ;  /* 0x000000020d0d7887 */ /* 0x000fe20008800000 */
[----:B0-----:R-:W-:-:S13]  /*0230*/  ISETP.NE.AND P0, PT, R2, RZ, PT ;  /* 0x000000ff0200720c */ /* 0x001fda0003f05270 */
[----:B------:R-:W-:Y:S05]  /*0240*/  @P0 BRA `(.L_x_2) ;  /* 0x0000000000e40947 */ /* 0x000fea0003800000 */
[----:B------:R-:W-:Y:S01]  /*0250*/  ELECT P0, URZ, PT ;  /* 0x00000000003f782f */ /* 0x000fe20003800000 */
[----:B------:R-:W-:-:S12]  /*0260*/  BSSY B0, `(.L_x_2) ;  /* 0x0000037000007945 */ /* 0x000fd80003800000 */
[----:B------:R-:W-:Y:S05]  /*0270*/  @!P0 BRA `(.L_x_3) ;  /* 0x0000000000d48947 */ /* 0x000fea0003800000 */
[----:B------:R-:W0:Y:S01]  /*0280*/  S2UR UR9, SR_CgaCtaId ;  /* 0x00000000000979c3 */ /* 0x000e220000008800 */
[----:B------:R-:W-:Y:S01]  /*0290*/  UMOV UR4, 0x400 ;  /* 0x0000040000047882 */ /* 0x000fe20000000000 */
[----:B------:R-:W-:Y:S01]  /*02a0*/  UMOV UR5, 0x1 ;  /* 0x0000000100057882 */ /* 0x000fe20000000000 */
[----:B------:R-:W-:Y:S02]  /*02b0*/  UMOV UR6, 0x100 ;  /* 0x0000010000067882 */ /* 0x000fe40000000000 */
[----:B------:R-:W-:-:S04]  /*02c0*/  UIADD3 UR6, -UR6, 0x100000, URZ ;  /* 0x0010000006067890 */ /* 0x000fc8000fffe13f */
[----:B------:R-:W-:Y:S02]  /*02d0*/  USHF.L.U32 UR7, UR6, 0xb, URZ ;  /* 0x0000000b06077899 */ /* 0x000fe4000800063f */
[----:B------:R-:W-:Y:S02]  /*02e0*/  USHF.L.U32 UR6, UR6, 0x1, URZ ;  /* 0x0000000106067899 */ /* 0x000fe4000800063f */
[----:B0-----:R-:W-:Y:S02]  /*02f0*/  ULEA UR9, UR9, UR4, 0x18 ;  /* 0x0000000409097291 */ /* 0x001fe4000f8ec03f */
[----:B------:R-:W-:-:S04]  /*0300*/  UIADD3 UR4, -UR5, 0x100000, URZ ;  /* 0x0010000005047890 */ /* 0x000fc8000fffe13f */
[----:B------:R-:W-:Y:S02]  /*0310*/  USHF.L.U32 UR5, UR4, 0xb, URZ ;  /* 0x0000000b04057899 */ /* 0x000fe4000800063f */
[----:B------:R-:W-:Y:S01]  /*0320*/  USHF.L.U32 UR4, UR4, 0x1, URZ ;  /* 0x0000000104047899 */ /* 0x000fe2000800063f */
[----:B------:R-:W0:Y:S11]  /*0330*/  FENCE.VIEW.ASYNC.S ;  /* 0x00000000000073c6 */ /* 0x000e360000000000 */
[----:B0-----:R0:W1:Y:S01]  /*0340*/  SYNCS.EXCH.64 URZ, [UR9], UR4 ;  /* 0x00000004093f75b2 */ /* 0x0010620008000100 */
[----:B------:R0:W2:Y:S01]  /*0350*/  SYNCS.EXCH.64 URZ, [UR9+0xa0], UR6 ;  /* 0x0000a006093f75b2 */ /* 0x0000a20008000100 */
[----:B------:R0:W3:Y:S01]  /*0360*/  SYNCS.EXCH.64 URZ, [UR9+0x8], UR4 ;  /* 0x00000804093f75b2 */ /* 0x0000e20008000100 */
[----:B------:R0:W4:Y:S01]  /*0370*/  SYNCS.EXCH.64 URZ, [UR9+0xa8], UR6 ;  /* 0x0000a806093f75b2 */ /* 0x0001220008000100 */
[----:B------:R0:W0:Y:S01]  /*0380*/  SYNCS.EXCH.64 URZ, [UR9+0x10], UR4 ;  /* 0x00001004093f75b2 */ /* 0x0000220008000100 */
        /* <DEDUP_REMOVED lines=35> */
[----:B-1234-:R-:W-:Y:S01]  /*05c0*/  NOP ;  /* 0x0000000000007918 */ /* 0x01efe20000000000 */
.L_x_3:
[----:B0-----:R-:W-:Y:S05]  /*05d0*/  BSYNC B0 ;  /* 0x0000000000007941 */ /* 0x001fea0003800000 */
.L_x_2:
[----:B------:R-:W0:Y:S01]  /*05e0*/  SHFL.IDX PT, R0, R0, RZ, 0x1f ;  /* 0x00001fff00007589 */ /* 0x000e2200000e0000 */
[----:B------:R-:W1:Y:S01]  /*05f0*/  LDC R2, c[0x0][0x65c] ;  /* 0x00019700ff027b82 */ /* 0x000e620000000800 */
[----:B------:R-:W-:Y:S01]  /*0600*/  ELECT P0, URZ, PT ;  /* 0x00000000003f782f */ /* 0x000fe20003800000 */
[----:B------:R-:W-:Y:S01]  /*0610*/  IMAD.MOV.U32 R3, RZ, RZ, RZ ;  /* 0x000000ffff037224 */ /* 0x000fe200078e00ff */
[----:B------:R-:W-:Y:S01]  /*0620*/  UMOV UR4, 0x20 ;  /* 0x0000002000047882 */ /* 0x000fe20000000000 */
[----:B------:R-:W-:Y:S01]  /*0630*/  NOP ;  /* 0x0000000000007918 */ /* 0x000fe20000000000 */
[----:B------:R-:W-:Y:S01]  /*0640*/  NOP ;  /* 0x0000000000007918 */ /* 0x000fe20000000000 */
[----:B0-----:R-:W-:Y:S02]  /*0650*/  ISETP.NE.OR P0, PT, R0, RZ, !P0 ;  /* 0x000000ff0000720c */ /* 0x001fe40004705670 */
[----:B-1----:R-:W-:Y:S01]  /*0660*/  ISETP.NE.AND P3, PT, R2, 0x1, PT ;  /* 0x000000010200780c */ /* 0x002fe20003f65270 */
[----:B------:R-:W0:Y:S01]  /*0670*/  S2R R0, SR_CTAID.Y ;  /* 0x0000000000007919 */ /* 0x000e220000002600 */
[----:B------:R-:W1:Y:S09]  /*0680*/  S2R R2, SR_CTAID.X ;  /* 0x0000000000027919 */ /* 0x000e720000002500 */
[----:B------:R-:W-:Y:S01]  /*0690*/  VOTEU.ALL UP0, P0 ;  /* 0x00000000003f7886 */ /* 0x000fe20000000000 */
[----:B------:R-:W-:Y:S01]  /*06a0*/  VOTEU.ALL UP1, P0 ;  /* 0x00000000003f7886 */ /* 0x000fe20000020000 */
[----:B------:R-:W1:Y:S01]  /*06b0*/  @P3 LDC R7, c[0x0][0x10] ;  /* 0x00000400ff073b82 */ /* 0x000e620000000800 */
[----:B------:R-:W-:-:S02]  /*06c0*/  @P3 IMAD.MOV.U32 R5, RZ, RZ, RZ ;  /* 0x000000ffff053224 */ /* 0x000fc400078e00ff */
[----:B------:R-:W-:Y:S01]  /*06d0*/  @P3 IMAD.MOV.U32 R11, RZ, RZ, RZ ;  /* 0x000000ffff0b3224 */ /* 0x000fe200078e00ff */
[----:B------:R-:W-:Y:S01]  /*06e0*/  @!UP0 UMOV UR6, 0x400 ;  /* 0x0000040000068882 */ /* 0x000fe20000000000 */
[----:B------:R-:W-:-:S04]  /*06f0*/  @!UP0 UIADD3 UR4, -UR4, 0x100000, URZ ;  /* 0x0010000004048890 */ /* 0x000fc8000fffe13f */
[----:B------:R-:W-:Y:S02]  /*0700*/  @!UP0 USHF.L.U32 UR5, UR4, 0xb, URZ ;  /* 0x0000000b04058899 */ /* 0x000fe4000800063f */
[----:B------:R-:W-:Y:S01]  /*0710*/  @!UP0 USHF.L.U32 UR4, UR4, 0x1, URZ ;  /* 0x0000000104048899 */ /* 0x000fe2000800063f */
[----:B------:R-:W2:Y:S08]  /*0720*/  @!P3 LDC R9, c[0x0][0xc] ;  /* 0x00000300ff09bb82 */ /* 0x000eb00000000800 */
[----:B------:R-:W3:Y:S01]  /*0730*/  @!UP0 S2UR UR7, SR_CgaCtaId ;  /* 0x00000000000789c3 */ /* 0x000ee20000008800 */
[----:B0-----:R-:W-:-:S04]  /*0740*/  @P3 IMAD.MOV.U32 R4, RZ, RZ, R0 ;  /* 0x000000ffff043224 */ /* 0x001fc800078e0000 */
[----:B-1----:R-:W-:-:S04]  /*0750*/  @P3 IMAD.WIDE.U32 R6, R2, R7, R4 ;  /* 0x0000000702063225 */ /* 0x002fc800078e0004 */
[----:B------:R-:W-:Y:S02]  /*0760*/  @P3 IMAD.MOV.U32 R16, RZ, RZ, R6 ;  /* 0x000000ffff103224 */ /* 0x000fe400078e0006 */
[----:B------:R-:W-:Y:S02]  /*0770*/  @P3 IMAD.IADD R17, R7, 0x1, R11 ;  /* 0x0000000107113824 */ /* 0x000fe400078e020b */
[----:B--2---:R-:W-:-:S04]  /*0780*/  @!P3 IMAD.WIDE.U32 R4, R9, R0, R2 ;  /* 0x000000000904b225 */ /* 0x004fc800078e0002 */
[----:B------:R-:W-:Y:S02]  /*0790*/  @!P3 IMAD.MOV.U32 R16, RZ, RZ, R4 ;  /* 0x000000ffff10b224 */ /* 0x000fe400078e0004 */
[----:B------:R-:W-:Y:S01]  /*07a0*/  @!P3 IMAD.MOV.U32 R17, RZ, RZ, R5 ;  /* 0x000000ffff11b224 */ /* 0x000fe200078e0005 */
[----:B---3--:R-:W-:Y:S02]  /*07b0*/  @!UP0 ULEA UR6, UR7, UR6, 0x18 ;  /* 0x0000000607068291 */ /* 0x008fe4000f8ec03f */
[----:B------:R0:W-:Y:S01]  /*07c0*/  STL [R1+0x4], R16 ;  /* 0x0000041001007387 */ /* 0x0001e20000100800 */
[----:B------:R-:W-:-:S03]  /*07d0*/  VOTEU.ALL UP0, P0 ;  /* 0x00000000003f7886 */ /* 0x000fc60000000000 */
[----:B------:R0:W-:Y:S04]  /*07e0*/  STL [R1], R17 ;  /* 0x0000001101007387 */ /* 0x0001e80000100800 */
[----:B------:R-:W1:Y:S02]  /*07f0*/  FENCE.VIEW.ASYNC.S ;  /* 0x00000000000073c6 */ /* 0x000e640000000000 */
[----:B-1----:R0:W1:Y:S01]  /*0800*/  @!UP0 SYNCS.EXCH.64 URZ, [UR6+0x150], UR4 ;  /* 0x00015004063f85b2 */ /* 0x0020620008000100 */
[----:B------:R0:W1:Y:S01]  /*0810*/  @!UP1 SYNCS.EXCH.64 URZ, [UR6+0x158], UR4 ;  /* 0x00015804063f95b2 */ /* 0x0000620008000100 */
[----:B------:R-:W-:Y:S01]  /*0820*/  NOP ;  /* 0x0000000000007918 */ /* 0x000fe20000000000 */
[----:B-1----:R-:W-:Y:S06]  /*0830*/  BAR.SYNC.DEFER_BLOCKING 0x0 ;  /* 0x0000000000007b1d */ /* 0x002fec0000010000 */
[----:B0-----:R-:W-:Y:S05]  /*0840*/  @!P1 BRA `(.L_x_4) ;  /* 0x000000c000609947 */ /* 0x001fea0003800000 */
[----:B------:R-:W-:-:S06]  /*0850*/  UISETP.GT.U32.AND UP0, UPT, UR10, 0x1, UPT ;  /* 0x000000010a00788c */ /* 0x000fcc000bf04070 */
[----:B------:R-:W-:-:S13]  /*0860*/  PLOP3.LUT P0, PT, PT, PT, UP0, 0x80, 0x0 ;  /* 0x000000000000781c */ /* 0x000fda0003f0f008 */
[----:B------:R-:W-:Y:S05]  /*0870*/  @P0 EXIT ;  /* 0x000000000000094d */ /* 0x000fea0003800000 */
[----:B------:R-:W-:Y:S01]  /*0880*/  IMAD.MOV.U32 R6, RZ, RZ, -0x1 ;  /* 0xffffffffff067424 */ /* 0x000fe200078e00ff */
[----:B------:R-:W-:Y:S01]  /*0890*/  ULDC.64 UR4, c[0x0][0x650] ;  /* 0x0001940000047ab9 */ /* 0x000fe20000000a00 */
[----:B------:R-:W-:Y:S01]  /*08a0*/  IMAD.MOV.U32 R5, RZ, RZ, -0x1 ;  /* 0xffffffffff057424 */ /* 0x000fe200078e00ff */
[----:B------:R-:W-:Y:S01]  /*08b0*/  ISETP.GE.U32.AND P0, PT, R16, UR4, PT ;  /* 0x0000000410007c0c */ /* 0x000fe2000bf06070 */
[----:B------:R-:W-:Y:S01]  /*08c0*/  UMOV UR30, 0xffffffff ;  /* 0xffffffff001e7882 */ /* 0x000fe20000000000 */
[----:B------:R0:W-:Y:S01]  /*08d0*/  STL [R1+0xc], R6 ;  /* 0x00000c0601007387 */ /* 0x0001e20000100800 */
[----:B------:R-:W-:Y:S02]  /*08e0*/  PRMT R4, RZ, 0x7610, R4 ;  /* 0x00007610ff047816 */ /* 0x000fe40000000004 */
[----:B------:R-:W-:Y:S01]  /*08f0*/  ISETP.GE.U32.AND.EX P0, PT, R17, UR5, PT, P0 ;  /* 0x0000000511007c0c */ /* 0x000fe2000bf06100 */
[----:B------:R0:W-:-:S12]  /*0900*/  STL [R1+0x8], R5 ;  /* 0x0000080501007387 */ /* 0x0001d80000100800 */
[----:B0-----:R-:W-:Y:S05]  /*0910*/  @P0 BRA `(.L_x_5) ;  /* 0x0000000400680947 */ /* 0x001fea0003800000 */
[----:B------:R-:W0:Y:S01]  /*0920*/  LDC.64 R12, c[0x0][0x628] ;  /* 0x00018a00ff0c7b82 */ /* 0x000e220000000a00 */
[----:B------:R-:W-:Y:S02]  /*0930*/  IMAD.MOV.U32 R4, RZ, RZ, R16 ;  /* 0x000000ffff047224 */ /* 0x000fe400078e0010 */
[----:B------:R-:W-:-:S05]  /*0940*/  IMAD.MOV.U32 R5, RZ, RZ, R17 ;  /* 0x000000ffff057224 */ /* 0x000fca00078e0011 */
[----:B------:R-:W1:Y:S08]  /*0950*/  LDC R10, c[0x0][0x630] ;  /* 0x00018c00ff0a7b82 */ /* 0x000e700000000800 */
[----:B------:R-:W2:Y:S01]  /*0960*/  LDC.64 R14, c[0x0][0x620] ;  /* 0x00018800ff0e7b82 */ /* 0x000ea20000000a00 */
[----:B0-----:R-:W-:-:S04]  /*0970*/  ISETP.NE.U32.AND P0, PT, R12, RZ, PT ;  /* 0x000000ff0c00720c */ /* 0x001fc80003f05070 */
[----:B------:R-:W-:-:S13]  /*0980*/  ISETP.NE.AND.EX P0, PT, R13, RZ, PT, P0 ;  /* 0x000000ff0d00720c */ /* 0x000fda0003f05300 */
[----:B-12---:R-:W-:Y:S05]  /*0990*/  @!P0 BRA `(.L_x_6) ;  /* 0x0000000000288947 */ /* 0x006fea0003800000 */
[----:B------:R-:W0:Y:S02]  /*09a0*/  LDC R9, c[0x0][0x634] ;  /* 0x00018d00ff097b82 */ /* 0x000e240000000800 */
[----:B0-----:R-:W-:-:S05]  /*09b0*/  IADD3 R9, P0, R16, R9, RZ ;  /* 0x0000000910097210 */ /* 0x001fca0007f1e0ff */
[----:B------:R-:W-:-:S04]  /*09c0*/  IMAD.X R11, RZ, RZ, R17, P0 ;  /* 0x000000ffff0b7224 */ /* 0x000fc800000e0611 */
[----:B------:R-:W-:-:S04]  /*09d0*/  IMAD.WIDE.U32 R4, R11, R12, RZ ;  /* 0x0000000c0b047225 */ /* 0x000fc800078e00ff */
[----:B------:R-:W-:-:S04]  /*09e0*/  IMAD.WIDE.U32 R6, P0, R9, R13, R4 ;  /* 0x0000000d09067225 */ /* 0x000fc80007800004 */
[----:B------:R-:W-:-:S04]  /*09f0*/  IMAD.WIDE.U32 R4, R9, R12, RZ ;  /* 0x0000000c09047225 */ /* 0x000fc800078e00ff */
[----:B------:R-:W-:Y:S01]  /*0a00*/  IMAD.X R9, RZ, RZ, RZ, P0 ;  /* 0x000000ffff097224 */ /* 0x000fe200000e06ff */
[----:B------:R-:W-:Y:S01]  /*0a10*/  IADD3 RZ, P0, R5, R6, RZ ;  /* 0x0000000605ff7210 */ /* 0x000fe20007f1e0ff */
[----:B------:R-:W-:-:S04]  /*0a20*/  IMAD.MOV.U32 R8, RZ, RZ, R7 ;  /* 0x000000ffff087224 */ /* 0x000fc800078e0007 */
[----:B------:R-:W-:-:S08]  /*0a30*/  IMAD.WIDE.U32.X R4, R11, R13, R8, P0 ;  /* 0x0000000d0b047225 */ /* 0x000fd000000e0408 */
.L_x_6:
[-CC-:B------:R-:W-:Y:S01]  /*0a40*/  SHF.R.U64 R24, R4, R10.reuse, R5.reuse ;  /* 0x0000000a04187219 */ /* 0x180fe20000001205 */
[----:B------:R-:W0:Y:S01]  /*0a50*/  LDC R8, c[0x0][0x618] ;  /* 0x00018600ff087b82 */ /* 0x000e220000000800 */
[----:B------:R-:W-:Y:S01]  /*0a60*/  SHF.R.U32.HI R4, RZ, R10, R5 ;  /* 0x0000000aff047219 */ /* 0x000fe20000011605 */
[----:B------:R-:W-:Y:S01]  /*0a70*/  ULDC UR4, c[0x0][0x150] ;  /* 0x0000540000047ab9 */ /* 0x000fe20000000800 */
[----:B------:R-:W-:Y:S01]  /*0a80*/  IADD3 R9, P0, RZ, -R24, RZ ;  /* 0x80000018ff097210 */ /* 0x000fe20007f1e0ff */
[----:B------:R-:W-:Y:S01]  /*0a90*/  IMAD.MOV.U32 R5, RZ, RZ, R17 ;  /* 0x000000ffff057224 */ /* 0x000fe200078e0011 */
[----:B------:R-:W-:-:S03]  /*0aa0*/  I2FP.F32.U32 R3, R2 ;  /* 0x0000000200037245 */ /* 0x000fc60000201000 */
[----:B------:R-:W1:Y:S01]  /*0ab0*/  LDC.64 R18, c[0x0][0x640] ;  /* 0x00019000ff127b82 */ /* 0x000e620000000a00 */
[----:B------:R-:W-:Y:S02]  /*0ac0*/  IMAD.X R11, RZ, RZ, ~R4, P0 ;  /* 0x000000ffff0b7224 */ /* 0x000fe400000e0e04 */
[----:B------:R-:W-:Y:S01]  /*0ad0*/  FMUL R3, R3, UR4 ;  /* 0x0000000403037c20 */ /* 0x000fe20008400000 */
[----:B------:R-:W-:Y:S01]  /*0ae0*/  IMAD.MOV.U32 R4, RZ, RZ, R16 ;  /* 0x000000ffff047224 */ /* 0x000fe200078e0010 */
[----:B------:R-:W-:Y:S01]  /*0af0*/  ULDC UR4, c[0x0][0x154] ;  /* 0x0000550000047ab9 */ /* 0x000fe20000000800 */
[-C--:B------:R-:W-:Y:S02]  /*0b00*/  IMAD R6, R11, R14.reuse, RZ ;  /* 0x0000000e0b067224 */ /* 0x080fe400078e02ff */
[C---:B------:R-:W-:Y:S01]  /*0b10*/  IMAD.WIDE.U32 R4, R9.reuse, R14, R4 ;  /* 0x0000000e09047225 */ /* 0x040fe200078e0004 */
[----:B------:R-:W2:Y:S01]  /*0b20*/  LDC R10, c[0x0][0x608] ;  /* 0x00018200ff0a7b82 */ /* 0x000ea20000000800 */
[----:B------:R-:W3:Y:S02]  /*0b30*/  F2I.U32.TRUNC.NTZ R3, R3 ;  /* 0x0000000300037305 */ /* 0x000ee4000020f000 */
[----:B------:R-:W-:-:S04]  /*0b40*/  IMAD R9, R9, R15, R6 ;  /* 0x0000000f09097224 */ /* 0x000fc800078e0206 */
[----:B------:R-:W-:Y:S01]  /*0b50*/  IMAD.IADD R5, R5, 0x1, R9 ;  /* 0x0000000105057824 */ /* 0x000fe200078e0209 */
[----:B------:R-:W4:Y:S01]  /*0b60*/  LDC R7, c[0x0][0x144] ;  /* 0x00005100ff077b82 */ /* 0x000f220000000800 */
[----:B------:R-:W-:-:S03]  /*0b70*/  IMAD.MOV.U32 R9, RZ, RZ, 0x1 ;  /* 0x00000001ff097424 */ /* 0x000fc600078e00ff */
[----:B0-----:R-:W-:Y:S02]  /*0b80*/  SHF.R.U64 R12, R4, R8, R5 ;  /* 0x00000008040c7219 */ /* 0x001fe40000001205 */
[----:B------:R-:W-:Y:S02]  /*0b90*/  I2FP.F32.U32 R4, R0 ;  /* 0x0000000000047245 */ /* 0x000fe40000201000 */
[----:B------:R-:W0:Y:S01]  /*0ba0*/  LDC R14, c[0x0][0x658] ;  /* 0x00019600ff0e7b82 */ /* 0x000e220000000800 */
[----:B-1----:R-:W-:Y:S01]  /*0bb0*/  ISETP.NE.U32.AND P0, PT, R18, RZ, PT ;  /* 0x000000ff1200720c */ /* 0x002fe20003f05070 */
[----:B---3--:R-:W-:Y:S02]  /*0bc0*/  IMAD.MOV R6, RZ, RZ, -R3 ;  /* 0x000000ffff067224 */ /* 0x008fe400078e0a03 */
[----:B------:R-:W-:Y:S01]  /*0bd0*/  FMUL R4, R4, UR4 ;  /* 0x0000000404047c20 */ /* 0x000fe20008400000 */
[----:B------:R-:W-:Y:S01]  /*0be0*/  SHF.R.U32.HI R3, RZ, R8, R5 ;  /* 0x00000008ff037219 */ /* 0x000fe20000011605 */
[----:B------:R-:W-:Y:S01]  /*0bf0*/  IMAD.MOV.U32 R5, RZ, RZ, -0x1 ;  /* 0xffffffffff057424 */ /* 0x000fe200078e00ff */
[----:B------:R-:W-:Y:S01]  /*0c00*/  ISETP.NE.AND.EX P0, PT, R19, RZ, PT, P0 ;  /* 0x000000ff1300720c */ /* 0x000fe20003f05300 */
[----:B------:R1:W3:Y:S01]  /*0c10*/  F2I.U32.TRUNC.NTZ R11, R4 ;  /* 0x00000004000b7305 */ /* 0x0002e2000020f000 */
[----:B------:R-:W1:Y:S01]  /*0c20*/  LDC R13, c[0x0][0x148] ;  /* 0x00005200ff0d7b82 */ /* 0x000e620000000800 */
[----:B--2---:R-:W-:-:S02]  /*0c30*/  SHF.R.U64 R23, R12, R10, R3 ;  /* 0x0000000a0c177219 */ /* 0x004fc40000001203 */
[----:B------:R-:W-:-:S05]  /*0c40*/  SHF.R.U32.HI R3, RZ, R10, R3 ;  /* 0x0000000aff037219 */ /* 0x000fca0000011603 */
[----:B------:R-:W2:Y:S01]  /*0c50*/  LDC R17, c[0x0][0x600] ;  /* 0x00018000ff117b82 */ /* 0x000ea20000000800 */
[----:B----4-:R-:W-:-:S07]  /*0c60*/  IMAD R8, R7, R6, R2 ;  /* 0x0000000607087224 */ /* 0x010fce00078e0202 */
[----:B------:R-:W4:Y:S01]  /*0c70*/  LDC R16, c[0x0][0x648] ;  /* 0x00019200ff107b82 */ /* 0x000f220000000800 */
[-C--:B0-----:R-:W-:Y:S02]  /*0c80*/  SHF.L.U32 R2, R5, R14.reuse, RZ ;  /* 0x0000000e05027219 */ /* 0x081fe400000006ff */
[--C-:B------:R-:W-:Y:S02]  /*0c90*/  SHF.R.U64 R22, R23, R14, R3.reuse ;  /* 0x0000000e17167219 */ /* 0x100fe40000001203 */
[----:B------:R-:W-:Y:S02]  /*0ca0*/  LOP3.LUT R10, RZ, R2, RZ, 0x33, !PT ;  /* 0x00000002ff0a7212 */ /* 0x000fe400078e33ff */
[-C--:B------:R-:W-:Y:S01]  /*0cb0*/  SHF.R.U32.HI R3, RZ, R14.reuse, R3 ;  /* 0x0000000eff037219 */ /* 0x080fe20000011603 */
[----:B------:R-:W0:Y:S01]  /*0cc0*/  LDC R21, c[0x0][0x638] ;  /* 0x00018e00ff157b82 */ /* 0x000e220000000800 */
[----:B------:R-:W-:Y:S01]  /*0cd0*/  SHF.L.U32 R9, R9, R14, RZ ;  /* 0x0000000e09097219 */ /* 0x000fe200000006ff */
[----:B------:R-:W-:-:S06]  /*0ce0*/  IMAD.MOV.U32 R2, RZ, RZ, R22 ;  /* 0x000000ffff027224 */ /* 0x000fcc00078e0016 */
[----:B------:R-:W0:Y:S01]  /*0cf0*/  LDC R20, c[0x0][0x610] ;  /* 0x00018400ff147b82 */ /* 0x000e220000000800 */
[----:B-1-3--:R-:W-:Y:S05]  /*0d00*/  @!P0 BRA `(.L_x_7) ;  /* 0x0000000000288947 */ /* 0x00afea0003800000 */
[----:B------:R-:W1:Y:S02]  /*0d10*/  LDC R7, c[0x0][0x64c] ;  /* 0x00019300ff077b82 */ /* 0x000e640000000800 */
[----:B-1----:R-:W-:-:S05]  /*0d20*/  IADD3 R7, P0, R22, R7, RZ ;  /* 0x0000000716077210 */ /* 0x002fca0007f1e0ff */
        /* <DEDUP_REMOVED lines=8> */
.L_x_7:
[----:B----4-:R-:W-:Y:S01]  /*0db0*/  SHF.R.U64 R2, R2, R16, R3 ;  /* 0x0000001002027219 */ /* 0x010fe20000001203 */
[----:B--2---:R-:W-:Y:S01]  /*0dc0*/  VIADD R3, R17, 0xffffffff ;  /* 0xffffffff11037836 */ /* 0x004fe20000000000 */
[----:B------:R-:W-:Y:S01]  /*0dd0*/  LOP3.LUT R10, R23, R10, RZ, 0xc0, !PT ;  /* 0x0000000a170a7212 */ /* 0x000fe200078ec0ff */
[----:B------:R-:W-:Y:S01]  /*0de0*/  IMAD.MOV R11, RZ, RZ, -R11 ;  /* 0x000000ffff0b7224 */ /* 0x000fe200078e0a0b */
[----:B------:R-:W-:Y:S01]  /*0df0*/  R2UR UR30, R24 ;  /* 0x00000000181e72ca */ /* 0x000fe200000e0000 */
[----:B------:R-:W-:Y:S01]  /*0e00*/  IMAD.MOV R4, RZ, RZ, -R2 ;  /* 0x000000ffff047224 */ /* 0x000fe200078e0a02 */
[----:B------:R-:W-:Y:S01]  /*0e10*/  LOP3.LUT R3, R12, R3, RZ, 0xc0, !PT ;  /* 0x000000030c037212 */ /* 0x000fe200078ec0ff */
[----:B------:R-:W-:Y:S02]  /*0e20*/  @P3 IMAD R8, R13, R11, R0 ;  /* 0x0000000b0d083224 */ /* 0x000fe400078e0200 */
[----:B------:R-:W-:Y:S02]  /*0e30*/  IMAD R9, R9, R2, R10 ;  /* 0x0000000209097224 */ /* 0x000fe400078e020a */
[----:B0-----:R-:W-:-:S02]  /*0e40*/  IMAD R0, R4, R21, R22 ;  /* 0x0000001504007224 */ /* 0x001fc400078e0216 */
[----:B------:R-:W-:Y:S02]  /*0e50*/  IMAD R8, R9, R20, R8 ;  /* 0x0000001409087224 */ /* 0x000fe400078e0208 */
[----:B------:R-:W-:Y:S02]  /*0e60*/  IMAD R3, R0, R17, R3 ;  /* 0x0000001100037224 */ /* 0x000fe400078e0203 */
[----:B------:R-:W-:-:S03]  /*0e70*/  IMAD.MOV.U32 R4, RZ, RZ, 0x1 ;  /* 0x00000001ff047424 */ /* 0x000fc600078e00ff */
[----:B------:R-:W-:Y:S02]  /*0e80*/  SEL R2, R3, R8, !P3 ;  /* 0x0000000803027207 */ /* 0x000fe40005800000 */
[----:B------:R-:W-:-:S03]  /*0e90*/  SEL R0, R8, R3, !P3 ;  /* 0x0000000308007207 */ /* 0x000fc60005800000 */
[----:B------:R0:W-:Y:S04]  /*0ea0*/  STL [R1+0x8], R2 ;  /* 0x0000080201007387 */ /* 0x0001e80000100800 */
[----:B------:R0:W-:Y:S02]  /*0eb0*/  STL [R1+0xc], R0 ;  /* 0x00000c0001007387 */ /* 0x0001e40000100800 */
.L_x_5:
[----:B------:R-:W-:-:S08]  /*0ec0*/  NOP ;  /* 0x0000000000007918 */ /* 0x000fd00000000000 */
[----:B------:R-:W1:Y:S02]  /*0ed0*/  USETMAXREG.TRY_ALLOC.CTAPOOL UP0, 0xe8 ;  /* 0x000000e8000079c8 */ /* 0x000e640008000600 */
[----:B-1----:R-:W-:-:S13]  /*0ee0*/  PLOP3.LUT P0, PT, PT, PT, UP0, 0x80, 0x0 ;  /* 0x000000000000781c */ /* 0x002fda0003f0f008 */
[----:B------:R-:W-:Y:S05]  /*0ef0*/  @!P0 BRA `(.L_x_5) ;  /* 0xfffffffc00f08947 */ /* 0x000fea000383ffff */
[----:B------:R-:W-:Y:S01]  /*0f00*/  ULDC.64 UR4, c[0x0][0x598] ;  /* 0x0001660000047ab9 */ /* 0x000fe20000000a00 */
[----:B------:R-:W-:Y:S01]  /*0f10*/  ULDC.64 UR28, c[0x0][0x208] ;  /* 0x00008200001c7ab9 */ /* 0x000fe20000000a00 */
[----:B------:R-:W-:-:S04]  /*0f20*/  ISETP.NE.U32.AND P0, PT, RZ, UR4, PT ;  /* 0x00000004ff007c0c */ /* 0x000fc8000bf05070 */
[----:B------:R-:W-:-:S13]  /*0f30*/  ISETP.NE.AND.EX P0, PT, RZ, UR5, PT, P0 ;  /* 0x00000005ff007c0c */ /* 0x000fda000bf05300 */
[----:B------:R-:W-:Y:S05]  /*0f40*/  @!P0 BRA `(.L_x_8) ;  /* 0x0000000000208947 */ /* 0x000fea0003800000 */
[----:B0-----:R-:W0:Y:S02]  /*0f50*/  LDC.64 R2, c[0x0][0x598] ;  /* 0x00016600ff027b82 */ /* 0x001e240000000a00 */
[----:B0-----:R-:W2:Y:S02]  /*0f60*/  LDG.E.64 R2, desc[UR28][R2.64] ;  /* 0x0000001c02027981 */ /* 0x001ea4000c1e1b00 */
[----:B--2---:R-:W-:-:S04]  /*0f70*/  ISETP.NE.U32.AND P0, PT, R2, RZ, PT ;  /* 0x000000ff0200720c */ /* 0x004fc80003f05070 */
[----:B------:R-:W-:-:S13]  /*0f80*/  ISETP.NE.AND.EX P0, PT, R3, RZ, PT, P0 ;  /* 0x000000ff0300720c */ /* 0x000fda0003f05300 */
[----:B------:R-:W-:Y:S05]  /*0f90*/  @!P0 BRA `(.L_x_8) ;  /* 0x00000000000c8947 */ /* 0x000fea0003800000 */
[----:B------:R-:W2:Y:S02]  /*0fa0*/  LD.E R2, desc[UR28][R2.64] ;  /* 0x0000001c02027980 */ /* 0x000ea4000c101900 */
[----:B--2---:R-:W-:Y:S01]  /*0fb0*/  R2UR UR31, R2 ;  /* 0x00000000021f72ca */ /* 0x004fe200000e0000 */
[----:B------:R-:W-:-:S14]  /*0fc0*/  BRA `(.L_x_9) ;  /* 0x0000000000247947 */ /* 0x000fdc0003800000 */
.L_x_8:
[----:B------:R-:W-:Y:S02]  /*0fd0*/  ULDC.64 UR4, c[0x0][0x588] ;  /* 0x0001620000047ab9 */ /* 0x000fe40000000a00 */
[----:B------:R-:W-:-:S04]  /*0fe0*/  ISETP.NE.U32.AND P0, PT, RZ, UR4, PT ;  /* 0x00000004ff007c0c */ /* 0x000fc8000bf05070 */
[----:B------:R-:W-:-:S13]  /*0ff0*/  ISETP.NE.AND.EX P0, PT, RZ, UR5, PT, P0 ;  /* 0x00000005ff007c0c */ /* 0x000fda000bf05300 */
[----:B------:R-:W-:Y:S05]  /*1000*/  @!P0 BRA `(.L_x_10) ;  /* 0x0000000000108947 */ /* 0x000fea0003800000 */
[----:B0-----:R-:W0:Y:S02]  /*1010*/  LDC.64 R2, c[0x0][0x588] ;  /* 0x00016200ff027b82 */ /* 0x001e240000000a00 */
[----:B0-----:R-:W2:Y:S02]  /*1020*/  LDG.E R2, desc[UR28][R2.64] ;  /* 0x0000001c02027981 */ /* 0x001ea4000c1e1900 */
[----:B--2---:R-:W-:Y:S01]  /*1030*/  R2UR UR31, R2 ;  /* 0x00000000021f72ca */ /* 0x004fe200000e0000 */
[----:B------:R-:W-:-:S14]  /*1040*/  BRA `(.L_x_9) ;  /* 0x0000000000047947 */ /* 0x000fdc0003800000 */
.L_x_10:
[----:B------:R-:W-:-:S05]  /*1050*/  ULDC UR31, c[0x0][0x580] ;  /* 0x00016000001f7ab9 */ /* 0x000fca0000000800 */
.L_x_9:
[----:B------:R-:W-:Y:S02]  /*1060*/  ULDC.64 UR4, c[0x0][0x5a0] ;  /* 0x0001680000047ab9 */ /* 0x000fe40000000a00 */
        /* <DEDUP_REMOVED lines=11> */
.L_x_11:
        /* <DEDUP_REMOVED lines=8> */
.L_x_13:
[----:B------:R-:W-:-:S05]  /*11a0*/  ULDC UR32, c[0x0][0x584] ;  /* 0x0001610000207ab9 */ /* 0x000fca0000000800 */
.L_x_12:
[----:B------:R-:W-:-:S13]  /*11b0*/  LOP3.LUT P0, RZ, R4, 0xff, RZ, 0xc0, !PT ;  /* 0x000000ff04ff7812 */ /* 0x000fda000780c0ff */
[----:B------:R-:W-:Y:S05]  /*11c0*/  @!P0 EXIT ;  /* 0x000000000000894d */ /* 0x000fea0003800000 */
[----:B------:R-:W-:Y:S01]  /*11d0*/  ULDC UR4, c[0x0][0x28c] ;  /* 0x0000a30000047ab9 */ /* 0x000fe20000000800 */
[----:B------:R-:W-:Y:S02]  /*11e0*/  ULOP3.LUT UR33, UR13, 0x1, URZ, 0xfc, !UPT ;  /* 0x000000010d217892 */ /* 0x000fe4000f8efc3f */
[----:B------:R-:W-:-:S04]  /*11f0*/  UIADD3 UR4, UR4, 0x1f, URZ ;  /* 0x0000001f04047890 */ /* 0x000fc8000fffe03f */
[----:B------:R-:W-:-:S04]  /*1200*/  USHF.R.S32.HI UR5, URZ, 0x1f, UR4 ;  /* 0x0000001f3f057899 */ /* 0x000fc80008011404 */
[----:B------:R-:W-:-:S03]  /*1210*/  ULEA.HI UR5, UR5, UR4, URZ, 0x5 ;  /* 0x0000000405057291 */ /* 0x000fc6000f8f283f */
[----:B------:R-:W-:Y:S01]  /*1220*/  UMOV UR4, URZ ;  /* 0x0000003f00047c82 */ /* 0x000fe20008000000 */
[----:B------:R-:W-:-:S03]  /*1230*/  USHF.R.S32.HI UR12, URZ, 0x5, UR5 ;  /* 0x000000053f0c7899 */ /* 0x000fc60008011405 */
[----:B------:R-:W-:-:S09]  /*1240*/  UMOV UR5, URZ ;  /* 0x0000003f00057c82 */ /* 0x000fd20008000000 */
.L_x_262:
[----:B0-----:R-:W0:Y:S01]  /*1250*/  S2R R0, SR_TID.X ;  /* 0x0000000000007919 */ /* 0x001e220000002100 */
[----:B-1----:R-:W1:Y:S01]  /*1260*/  S2UR UR11, SR_CgaCtaId ;  /* 0x00000000000b79c3 */ /* 0x002e620000008800 */
[----:B------:R-:W-:Y:S01]  /*1270*/  UMOV UR15, 0x400 ;  /* 0x00000400000f7882 */ /* 0x000fe20000000000 */
[----:B------:R-:W-:Y:S01]  /*1280*/  UMOV UR6, URZ ;  /* 0x0000003f00067c82 */ /* 0x000fe20008000000 */
[----:B------:R-:W-:Y:S01]  /*1290*/  UMOV UR7, URZ ;  /* 0x0000003f00077c82 */ /* 0x000fe20008000000 */
[----:B------:R-:W-:Y:S01]  /*12a0*/  UMOV UR8, URZ ;  /* 0x0000003f00087c82 */ /* 0x000fe20008000000 */
[----:B------:R-:W-:Y:S01]  /*12b0*/  UMOV UR34, UR5 ;  /* 0x0000000500227c82 */ /* 0x000fe20008000000 */
[----:B------:R-:W-:Y:S01]  /*12c0*/  IMAD.MOV.U32 R224, RZ, RZ, RZ ;  /* 0x000000ffffe07224 */ /* 0x000fe200078e00ff */
[----:B------:R-:W-:Y:S02]  /*12d0*/  CS2R R4, SRZ ;  /* 0x0000000000047805 */ /* 0x000fe4000001ff00 */
[----:B------:R-:W-:-:S02]  /*12e0*/  CS2R R6, SRZ ;  /* 0x0000000000067805 */ /* 0x000fc4000001ff00 */
[----:B------:R-:W-:Y:S02]  /*12f0*/  CS2R R8, SRZ ;  /* 0x0000000000087805 */ /* 0x000fe4000001ff00 */
[----:B------:R-:W-:Y:S02]  /*1300*/  CS2R R10, SRZ ;  /* 0x00000000000a7805 */ /* 0x000fe4000001ff00 */
[----:B------:R-:W-:Y:S02]  /*1310*/  CS2R R12, SRZ ;  /* 0x00000000000c7805 */ /* 0x000fe4000001ff00 */
[----:B------:R-:W-:Y:S02]  /*1320*/  CS2R R14, SRZ ;  /* 0x00000000000e7805 */ /* 0x000fe4000001ff00 */
        /* <DEDUP_REMOVED lines=10> */
[----:B------:R-:W-:Y:S01]  /*13d0*/  CS2R R148, SRZ ;  /* 0x0000000000947805 */ /* 0x000fe2000001ff00 */
[----:B-1----:R-:W-:Y:S01]  /*13e0*/  ULEA UR15, UR11, UR15, 0x18 ;  /* 0x0000000f0b0f7291 */ /* 0x002fe2000f8ec03f */
[----:B------:R-:W-:Y:S02]  /*13f0*/  CS2R R150, SRZ ;  /* 0x0000000000967805 */ /* 0x000fe4000001ff00 */
[----:B------:R-:W-:Y:S02]  /*1400*/  CS2R R152, SRZ ;  /* 0x0000000000987805 */ /* 0x000fe4000001ff00 */
[----:B------:R-:W-:-:S02]  /*1410*/  CS2R R154, SRZ ;  /* 0x00000000009a7805 */ /* 0x000fc4000001ff00 */
[----:B------:R-:W-:Y:S02]  /*1420*/  CS2R R156, SRZ ;  /* 0x00000000009c7805 */ /* 0x000fe4000001ff00 */
[----:B------:R-:W-:Y:S02]  /*1430*/  CS2R R158, SRZ ;  /* 0x00000000009e7805 */ /* 0x000fe4000001ff00 */
[----:B------:R-:W-:Y:S02]  /*1440*/  CS2R R160, SRZ ;  /* 0x0000000000a07805 */ /* 0x000fe4000001ff00 */
[----:B0-----:R-:W-:Y:S02]  /*1450*/  LOP3.LUT R0, R0, 0x80, RZ, 0xc0, !PT ;  /* 0x0000008000007812 */ /* 0x001fe400078ec0ff */
[----:B------:R-:W-:Y:S02]  /*1460*/  CS2R R162, SRZ ;  /* 0x0000000000a27805 */ /* 0x000fe4000001ff00 */
[----:B------:R-:W-:-:S02]  /*1470*/  CS2R R164, SRZ ;  /* 0x0000000000a47805 */ /* 0x000fc4000001ff00 */
[----:B------:R-:W-:Y:S02]  /*1480*/  CS2R R166, SRZ ;  /* 0x0000000000a67805 */ /* 0x000fe4000001ff00 */
[----:B------:R-:W-:Y:S02]  /*1490*/  SHF.R.U32.HI R3, RZ, 0x7, R0 ;  /* 0x00000007ff037819 */ /* 0x000fe40000011600 */
[----:B------:R-:W-:Y:S01]  /*14a0*/  CS2R R168, SRZ ;  /* 0x0000000000a87805 */ /* 0x000fe2000001ff00 */
[----:B------:R-:W0:Y:S01]  /*14b0*/  LDC R0, c[0x0][0x28c] ;  /* 0x0000a300ff007b82 */ /* 0x000e220000000800 */
[----:B------:R-:W-:Y:S02]  /*14c0*/  CS2R R170, SRZ ;  /* 0x0000000000aa7805 */ /* 0x000fe4000001ff00 */
[----:B------:R-:W-:Y:S02]  /*14d0*/  CS2R R172, SRZ ;  /* 0x0000000000ac7805 */ /* 0x000fe4000001ff00 */
[----:B------:R-:W-:Y:S01]  /*14e0*/  CS2R R174, SRZ ;  /* 0x0000000000ae7805 */ /* 0x000fe2000001ff00 */
[----:B------:R-:W1:Y:S01]  /*14f0*/  SHFL.IDX PT, R3, R3, RZ, 0x1f ;  /* 0x00001fff03037589 */ /* 0x000e6200000e0000 */
        /* <DEDUP_REMOVED lines=19> */
[----:B0-----:R-:W-:Y:S01]  /*1630*/  ISETP.GE.AND P0, PT, R0, 0x1, PT ;  /* 0x000000010000780c */ /* 0x001fe20003f06270 */
[----:B------:R-:W-:Y:S01]  /*1640*/  IMAD.MOV.U32 R0, RZ, RZ, RZ ;  /* 0x000000ffff007224 */ /* 0x000fe200078e00ff */
[----:B------:R-:W-:Y:S02]  /*1650*/  CS2R R214, SRZ ;  /* 0x0000000000d67805 */ /* 0x000fe4000001ff00 */
[----:B------:R-:W-:Y:S02]  /*1660*/  CS2R R216, SRZ ;  /* 0x0000000000d87805 */ /* 0x000fe4000001ff00 */
[----:B-1----:R-:W-:Y:S02]  /*1670*/  R2UR UR9, R3 ;  /* 0x00000000030972ca */ /* 0x002fe400000e0000 */
[----:B----4-:R-:W-:Y:S02]  /*1680*/  CS2R R2, SRZ ;  /* 0x0000000000027805 */ /* 0x010fe4000001ff00 */
[----:B------:R-:W-:-:S02]  /*1690*/  CS2R R218, SRZ ;  /* 0x0000000000da7805 */ /* 0x000fc4000001ff00 */
[----:B------:R-:W-:Y:S02]  /*16a0*/  CS2R R220, SRZ ;  /* 0x0000000000dc7805 */ /* 0x000fe4000001ff00 */
[----:B------:R-:W-:Y:S01]  /*16b0*/  CS2R R222, SRZ ;  /* 0x0000000000de7805 */ /* 0x000fe2000001ff00 */
[----:B------:R-:W-:Y:S01]  /*16c0*/  IMAD.U32 R225, RZ, RZ, UR4 ;  /* 0x00000004ffe17e24 */ /* 0x000fe2000f8e00ff */
[----:B------:R-:W-:Y:S02]  /*16d0*/  CS2R R120, SRZ ;  /* 0x0000000000787805 */ /* 0x000fe4000001ff00 */
[----:B------:R-:W-:Y:S02]  /*16e0*/  CS2R R122, SRZ ;  /* 0x00000000007a7805 */ /* 0x000fe4000001ff00 */
[----:B------:R-:W-:Y:S02]  /*16f0*/  CS2R R124, SRZ ;  /* 0x00000000007c7805 */ /* 0x000fe4000001ff00 */
[----:B------:R-:W-:-:S02]  /*1700*/  CS2R R126, SRZ ;  /* 0x00000000007e7805 */ /* 0x000fc4000001ff00 */
[----:B------:R-:W-:Y:S02]  /*1710*/  CS2R R128, SRZ ;  /* 0x0000000000807805 */ /* 0x000fe4000001ff00 */
[----:B------:R-:W-:Y:S02]  /*1720*/  CS2R R130, SRZ ;  /* 0x0000000000827805 */ /* 0x000fe4000001ff00 */
[----:B------:R-:W-:Y:S01]  /*1730*/  CS2R R132, SRZ ;  /* 0x0000000000847805 */ /* 0x000fe2000001ff00 */
[----:B------:R-:W-:Y:S01]  /*1740*/  ULEA.HI UR10, UR9, UR9, URZ, 0x1 ;  /* 0x00000009090a7291 */ /* 0x000fe2000f8f083f */
[----:B------:R-:W-:Y:S02]  /*1750*/  CS2R R134, SRZ ;  /* 0x0000000000867805 */ /* 0x000fe4000001ff00 */
[----:B------:R-:W-:Y:S02]  /*1760*/  CS2R R104, SRZ ;  /* 0x0000000000687805 */ /* 0x000fe4000001ff00 */
[----:B------:R-:W-:Y:S01]  /*1770*/  CS2R R106, SRZ ;  /* 0x00000000006a7805 */ /* 0x000fe2000001ff00 */
[----:B------:R-:W-:Y:S01]  /*1780*/  ULOP3.LUT UR10, UR10, 0x1ffffe, URZ, 0xc0, !UPT ;  /* 0x001ffffe0a0a7892 */ /* 0x000fe2000f8ec03f */
[----:B------:R-:W-:-:S02]  /*1790*/  CS2R R108, SRZ ;  /* 0x00000000006c7805 */ /* 0x000fc4000001ff00 */
[----:B------:R-:W-:Y:S02]  /*17a0*/  CS2R R110, SRZ ;  /* 0x00000000006e7805 */ /* 0x000fe4000001ff00 */
[----:B------:R-:W-:Y:S01]  /*17b0*/  CS2R R112, SRZ ;  /* 0x0000000000707805 */ /* 0x000fe2000001ff00 */
[----:B------:R-:W-:Y:S01]  /*17c0*/  UIADD3 UR10, UR9, -UR10, URZ ;  /* 0x8000000a090a7290 */ /* 0x000fe2000fffe03f */
[----:B------:R-:W-:Y:S02]  /*17d0*/  CS2R R114, SRZ ;  /* 0x0000000000727805 */ /* 0x000fe4000001ff00 */
[----:B------:R-:W-:Y:S02]  /*17e0*/  CS2R R116, SRZ ;  /* 0x0000000000747805 */ /* 0x000fe4000001ff00 */
[----:B------:R-:W-:Y:S01]  /*17f0*/  CS2R R118, SRZ ;  /* 0x0000000000767805 */ /* 0x000fe2000001ff00 */
[----:B------:R-:W-:Y:S01]  /*1800*/  ULEA UR10, UR10, UR15, 0xb ;  /* 0x0000000f0a0a7291 */ /* 0x000fe2000f8e583f */
[----:B------:R-:W-:-:S02]  /*1810*/  CS2R R88, SRZ ;  /* 0x0000000000587805 */ /* 0x000fc4000001ff00 */
[----:B------:R-:W-:Y:S02]  /*1820*/  CS2R R90, SRZ ;  /* 0x00000000005a7805 */ /* 0x000fe4000001ff00 */
[----:B------:R-:W-:Y:S01]  /*1830*/  CS2R R92, SRZ ;  /* 0x00000000005c7805 */ /* 0x000fe2000001ff00 */
[----:B------:R-:W-:Y:S01]  /*1840*/  UIADD3 UR10, UR10, 0x200, URZ ;  /* 0x000002000a0a7890 */ /* 0x000fe2000fffe03f */
[----:B------:R-:W-:Y:S02]  /*1850*/  CS2R R94, SRZ ;  /* 0x00000000005e7805 */ /* 0x000fe4000001ff00 */
[----:B------:R-:W-:Y:S02]  /*1860*/  CS2R R96, SRZ ;  /* 0x0000000000607805 */ /* 0x000fe4000001ff00 */
[----:B------:R-:W-:Y:S01]  /*1870*/  CS2R R98, SRZ ;  /* 0x0000000000627805 */ /* 0x000fe2000001ff00 */
[----:B------:R-:W-:Y:S01]  /*1880*/  USHF.R.U32.HI UR10, URZ, 0x4, UR10 ;  /* 0x000000043f0a7899 */ /* 0x000fe2000801160a */
[----:B------:R-:W-:-:S02]  /*1890*/  CS2R R100, SRZ ;  /* 0x0000000000647805 */ /* 0x000fc4000001ff00 */
[----:B------:R-:W-:Y:S02]  /*18a0*/  CS2R R102, SRZ ;  /* 0x0000000000667805 */ /* 0x000fe4000001ff00 */
[----:B------:R-:W-:Y:S01]  /*18b0*/  CS2R R72, SRZ ;  /* 0x0000000000487805 */ /* 0x000fe2000001ff00 */
[----:B------:R-:W-:Y:S01]  /*18c0*/  ULOP3.LUT UR14, UR10, 0x3fff, URZ, 0xc0, !UPT ;  /* 0x00003fff0a0e7892 */ /* 0x000fe2000f8ec03f */
        /* <DEDUP_REMOVED lines=23> */
[----:B---3--:R-:W-:Y:S02]  /*1a40*/  CS2R R24, SRZ ;  /* 0x0000000000187805 */ /* 0x008fe4000001ff00 */
[----:B------:R-:W-:Y:S02]  /*1a50*/  CS2R R26, SRZ ;  /* 0x00000000001a7805 */ /* 0x000fe4000001ff00 */
[----:B--2---:R-:W-:Y:S02]  /*1a60*/  CS2R R28, SRZ ;  /* 0x00000000001c7805 */ /* 0x004fe4000001ff00 */
[----:B------:R-:W-:Y:S02]  /*1a70*/  CS2R R30, SRZ ;  /* 0x00000000001e7805 */ /* 0x000fe4000001ff00 */
[----:B------:R-:W-:-:S02]  /*1a80*/  CS2R R32, SRZ ;  /* 0x0000000000207805 */ /* 0x000fc4000001ff00 */
[----:B------:R-:W-:Y:S02]  /*1a90*/  CS2R R34, SRZ ;  /* 0x0000000000227805 */ /* 0x000fe4000001ff00 */
[----:B------:R-:W-:Y:S02]  /*1aa0*/  CS2R R36, SRZ ;  /* 0x0000000000247805 */ /* 0x000fe4000001ff00 */
[----:B------:R-:W-:Y:S01]  /*1ab0*/  CS2R R38, SRZ ;  /* 0x0000000000267805 */ /* 0x000fe2000001ff00 */
[----:B------:R-:W-:Y:S06]  /*1ac0*/  @!P0 BRA `(.L_x_14) ;  /* 0x0000000c00a48947 */ /* 0x000fec0003800000 */
[----:B------:R-:W-:-:S06]  /*1ad0*/  UISETP.NE.AND UP0, UPT, UR33, 0x3, UPT ;  /* 0x000000032100788c */ /* 0x000fcc000bf05270 */
[----:B------:R-:W-:-:S13]  /*1ae0*/  PLOP3.LUT P1, PT, PT, PT, UP0, 0x80, 0x0 ;  /* 0x000000000000781c */ /* 0x000fda0003f2f008 */
[----:B------:R-:W-:Y:S05]  /*1af0*/  @!P1 BRA `(.L_x_15) ;  /* 0x0000000000049947 */ /* 0x000fea0003800000 */
[----:B------:R-:W-:Y:S01]  /*1b00*/  BPT.TRAP 0x1 ;  /* 0x000000040000795c */ /* 0x000fe20000300000 */
.L_x_15:
[----:B------:R-:W-:Y:S01]  /*1b10*/  ULEA UR7, UR5, UR15, 0x3 ;  /* 0x0000000f05077291 */ /* 0x000fe2000f8e183f */
[----:B------:R-:W-:-:S05]  /*1b20*/  IMAD.U32 R0, RZ, RZ, UR4 ;  /* 0x00000004ff007e24 */ /* 0x000fca000f8e00ff */
[----:B------:R-:W-:-:S04]  /*1b30*/  SHF.L.U32 R0, R0, 0x1f, RZ ;  /* 0x0000001f00007819 */ /* 0x000fc800000006ff */
[----:B------:R0:W1:Y:S01]  /*1b40*/  SYNCS.PHASECHK.TRANS64.TRYWAIT P0, [UR7], R0 ;  /* 0x00000000ff0075a7 */ /* 0x0000620008000147 */
[----:B------:R-:W-:Y:S05]  /*1b50*/  @!P1 BRA `(.L_x_16) ;  /* 0x0000000000049947 */ /* 0x000fea0003800000 */
[----:B------:R-:W-:Y:S01]  /*1b60*/  BPT.TRAP 0x1 ;  /* 0x000000040000795c */ /* 0x000fe20000300000 */
.L_x_16:
[----:B------:R-:W-:Y:S01]  /*1b70*/  UMOV UR6, 0x1 ;  /* 0x0000000100067882 */ /* 0x000fe20000000000 */
[----:B------:R-:W-:Y:S01]  /*1b80*/  IMAD.MOV.U32 R224, RZ, RZ, RZ ;  /* 0x000000ffffe07224 */ /* 0x000fe200078e00ff */
[----:B-1----:R-:W-:Y:S06]  /*1b90*/  @P0 BRA `(.L_x_17) ;  /* 0x0000000000080947 */ /* 0x002fec0003800000 */
[----:B------:R-:W1:Y:S02]  /*1ba0*/  SYNCS.PHASECHK.TRANS64.TRYWAIT P0, [UR7], R0 ;  /* 0x00000000ff0075a7 */ /* 0x000e640008000147 */
[----:B-1----:R-:W-:Y:S05]  /*1bb0*/  @!P0 BRA `(.L_x_18) ;  /* 0x000000cc007c8947 */ /* 0x002fea0003800000 */
.L_x_17:
[----:B------:R-:W-:Y:S01]  /*1bc0*/  UIADD3 UR7, UR15, 0x14200, URZ ;  /* 0x000142000f077890 */ /* 0x000fe2000fffe03f */
[----:B------:R-:W-:Y:S01]  /*1bd0*/  WARPGROUP.ARRIVE ;  /* 0x00000000000079c5 */ /* 0x000fe20000000000 */
[----:B------:R-:W-:Y:S01]  /*1be0*/  ULOP3.LUT UR8, UR14, 0x10000, URZ, 0xfc, !UPT ;  /* 0x000100000e087892 */ /* 0x000fe2000f8efc3f */
[----:B01----:R-:W-:Y:S01]  /*1bf0*/  IMAD.MOV.U32 R0, RZ, RZ, RZ ;  /* 0x000000ffff007224 */ /* 0x003fe200078e00ff */
[----:B------:R-:W-:Y:S01]  /*1c00*/  USHF.R.U32.HI UR7, URZ, 0x4, UR7 ;  /* 0x000000043f077899 */ /* 0x000fe20008011607 */
[----:B------:R-:W-:Y:S01]  /*1c10*/  CS2R R2, SRZ ;  /* 0x0000000000027805 */ /* 0x000fe2000001ff00 */
[----:B------:R-:W-:Y:S01]  /*1c20*/  ULEA UR8, UR5, UR8, 0x8 ;  /* 0x0000000805087291 */ /* 0x000fe2000f8e403f */
[----:B------:R-:W-:Y:S01]  /*1c30*/  CS2R R4, SRZ ;  /* 0x0000000000047805 */ /* 0x000fe2000001ff00 */
[----:B------:R-:W-:Y:S01]  /*1c40*/  ULOP3.LUT UR7, UR7, 0x3fff, URZ, 0xc0, !UPT ;  /* 0x00003fff07077892 */ /* 0x000fe2000f8ec03f */
[----:B------:R-:W-:Y:S01]  /*1c50*/  CS2R R6, SRZ ;  /* 0x0000000000067805 */ /* 0x000fe2000001ff00 */
[----:B------:R-:W-:Y:S01]  /*1c60*/  UMOV UR9, 0xc0000010 ;  /* 0xc000001000097882 */ /* 0x000fe20000000000 */
[----:B------:R-:W-:Y:S01]  /*1c70*/  UMOV UR11, 0xc0000010 ;  /* 0xc0000010000b7882 */ /* 0x000fe20000000000 */
[----:B------:R-:W-:Y:S01]  /*1c80*/  ULOP3.LUT UR7, UR7, 0x10000, URZ, 0xfc, !UPT ;  /* 0x0001000007077892 */ /* 0x000fe2000f8efc3f */
[----:B------:R-:W-:-:S02]  /*1c90*/  CS2R R8, SRZ ;  /* 0x0000000000087805 */ /* 0x000fc4000001ff00 */
[----:B------:R-:W-:Y:S02]  /*1ca0*/  CS2R R10, SRZ ;  /* 0x00000000000a7805 */ /* 0x000fe4000001ff00 */
[----:B------:R-:W-:Y:S01]  /*1cb0*/  CS2R R12, SRZ ;  /* 0x00000000000c7805 */ /* 0x000fe2000001ff00 */
[----:B------:R-:W-:Y:S01]  /*1cc0*/  UIMAD UR7, UR5, 0x1c0, UR7 ;  /* 0x000001c0050778a4 */ /* 0x000fe2000f8e0207 */
[----:B------:R-:W-:Y:S02]  /*1cd0*/  CS2R R14, SRZ ;  /* 0x00000000000e7805 */ /* 0x000fe4000001ff00 */
[----:B------:R-:W-:Y:S02]  /*1ce0*/  CS2R R16, SRZ ;  /* 0x0000000000107805 */ /* 0x000fe4000001ff00 */
[----:B------:R-:W-:Y:S01]  /*1cf0*/  CS2R R18, SRZ ;  /* 0x0000000000127805 */ /* 0x000fe2000001ff00 */
[----:B------:R-:W-:Y:S01]  /*1d00*/  UIADD3 UR16, UR7, 0x40, URZ ;  /* 0x0000004007107890 */ /* 0x000fe2000fffe03f */
[----:B------:R-:W-:Y:S01]  /*1d10*/  CS2R R20, SRZ ;  /* 0x0000000000147805 */ /* 0x000fe2000001ff00 */
[----:B------:R-:W-:Y:S01]  /*1d20*/  UIADD3 UR17, UR7, 0x80, URZ ;  /* 0x0000008007117890 */ /* 0x000fe2000fffe03f */
[----:B------:R-:W-:Y:S01]  /*1d30*/  CS2R R22, SRZ ;  /* 0x0000000000167805 */ /* 0x000fe2000001ff00 */
[----:B------:R-:W-:Y:S01]  /*1d40*/  UMOV UR10, UR7 ;  /* 0x00000007000a7c82 */ /* 0x000fe20008000000 */
[----:B------:R-:W-:Y:S01]  /*1d50*/  CS2R R136, SRZ ;  /* 0x0000000000887805 */ /* 0x000fe2000001ff00 */
[----:B------:R-:W-:Y:S01]  /*1d60*/  QGMMA.64x32x32.F32.E4M3.E4M3 R120, gdesc[UR8], RZ, !UPT ;  /* 0x00600000087879f3 */ /* 0x000fe2000c7008ff */
[----:B------:R-:W-:Y:S01]  /*1d70*/  UMOV UR10, UR16 ;  /* 0x00000010000a7c82 */ /* 0x000fe20008000000 */
[----:B------:R-:W-:Y:S01]  /*1d80*/  UIADD3 UR16, UR7, 0xc0, URZ ;  /* 0x000000c007107890 */ /* 0x000fe2000fffe03f */
[----:B------:R-:W-:Y:S01]  /*1d90*/  CS2R R138, SRZ ;  /* 0x00000000008a7805 */ /* 0x000fe2000001ff00 */
[----:B------:R-:W-:Y:S01]  /*1da0*/  UMOV UR11, 0xc0000010 ;  /* 0xc0000010000b7882 */ /* 0x000fe20000000000 */
[----:B------:R-:W-:Y:S01]  /*1db0*/  CS2R R140, SRZ ;  /* 0x00000000008c7805 */ /* 0x000fe2000001ff00 */
[----:B------:R-:W-:Y:S01]  /*1dc0*/  QGMMA.64x32x32.F32.E4M3.E4M3 R104, gdesc[UR8], RZ, !UPT ;  /* 0x00600000086879f3 */ /* 0x000fe2000c7008ff */
[----:B------:R-:W-:Y:S01]  /*1dd0*/  UMOV UR10, UR17 ;  /* 0x00000011000a7c82 */ /* 0x000fe20008000000 */
[----:B------:R-:W-:Y:S01]  /*1de0*/  UMOV UR11, 0xc0000010 ;  /* 0xc0000010000b7882 */ /* 0x000fe20000000000 */
[----:B------:R-:W-:Y:S01]  /*1df0*/  UIADD3 UR17, UR7, 0x100, URZ ;  /* 0x0000010007117890 */ /* 0x000fe2000fffe03f */
[----:B------:R-:W-:Y:S01]  /*1e00*/  QGMMA.64x32x32.F32.E4M3.E4M3 R88, gdesc[UR8], RZ, !UPT ;  /* 0x00600000085879f3 */ /* 0x000fe2000c7008ff */
[----:B------:R-:W-:Y:S01]  /*1e10*/  UMOV UR10, UR16 ;  /* 0x00000010000a7c82 */ /* 0x000fe20008000000 */
[----:B------:R-:W-:Y:S01]  /*1e20*/  UIADD3 UR16, UR7, 0x140, URZ ;  /* 0x0000014007107890 */ /* 0x000fe2000fffe03f */
[----:B------:R-:W-:Y:S01]  /*1e30*/  CS2R R142, SRZ ;  /* 0x00000000008e7805 */ /* 0x000fe2000001ff00 */
[----:B------:R-:W-:Y:S01]  /*1e40*/  UMOV UR11, 0xc0000010 ;  /* 0xc0000010000b7882 */ /* 0x000fe20000000000 */
[----:B------:R-:W-:Y:S01]  /*1e50*/  UIADD3 UR7, UR7, 0x180, URZ ;  /* 0x0000018007077890 */ /* 0x000fe2000fffe03f */
[----:B------:R-:W-:Y:S01]  /*1e60*/  QGMMA.64x32x32.F32.E4M3.E4M3 R72, gdesc[UR8], RZ, !UPT ;  /* 0x00600000084879f3 */ /* 0x000fe2000c7008ff */
[----:B------:R-:W-:Y:S01]  /*1e70*/  UMOV UR10, UR17 ;  /* 0x00000011000a7c82 */ /* 0x000fe20008000000 */
[----:B------:R-:W-:Y:S01]  /*1e80*/  UMOV UR11, 0xc0000010 ;  /* 0xc0000010000b7882 */ /* 0x000fe20000000000 */
[----:B------:R-:W-:Y:S01]  /*1e90*/  CS2R R144, SRZ ;  /* 0x0000000000907805 */ /* 0x000fe2000001ff00 */
[----:B------:R-:W-:Y:S01]  /*1ea0*/  QGMMA.64x32x32.F32.E4M3.E4M3 R56, gdesc[UR8], RZ, !UPT ;  /* 0x00600000083879f3 */ /* 0x000fe2000c7008ff */
[----:B------:R-:W-:Y:S01]  /*1eb0*/  UMOV UR10, UR16 ;  /* 0x00000010000a7c82 */ /* 0x000fe20008000000 */
[----:B------:R-:W-:Y:S01]  /*1ec0*/  ULDC UR16, c[0x0][0x50c] ;  /* 0x0001430000107ab9 */ /* 0x000fe20000000800 */
[----:B------:R-:W-:Y:S01]  /*1ed0*/  UMOV UR11, 0xc0000010 ;  /* 0xc0000010000b7882 */ /* 0x000fe20000000000 */
[----:B------:R-:W-:Y:S01]  /*1ee0*/  UISETP.NE.AND UP0, UPT, UR16, 0x1, UPT ;  /* 0x000000011000788c */ /* 0x000fe2000bf05270 */
[----:B------:R-:W-:Y:S01]  /*1ef0*/  QGMMA.64x32x32.F32.E4M3.E4M3 R40, gdesc[UR8], RZ, !UPT ;  /* 0x00600000082879f3 */ /* 0x000fe2000c7008ff */
[----:B------:R-:W-:Y:S01]  /*1f00*/  UMOV UR10, UR7 ;  /* 0x00000007000a7c82 */ /* 0x000fe20008000000 */
[----:B------:R-:W-:Y:S01]  /*1f10*/  UMOV UR11, 0xc0000010 ;  /* 0xc0000010000b7882 */ /* 0x000fe20000000000 */
[----:B------:R-:W-:Y:S01]  /*1f20*/  USEL UR7, URZ, 0x1, UP0 ;  /* 0x000000013f077887 */ /* 0x000fe20008000000 */
[----:B------:R-:W-:Y:S01]  /*1f30*/  QGMMA.64x32x32.F32.E4M3.E4M3 R24, gdesc[UR8], RZ, !UPT, gsb0 ;  /* 0x00600000081879f3 */ /* 0x000fe2000c0008ff */
[----:B------:R-:W-:-:S02]  /*1f40*/  CS2R R146, SRZ ;  /* 0x0000000000927805 */ /* 0x000fc4000001ff00 */
[----:B------:R-:W-:Y:S02]  /*1f50*/  CS2R R148, SRZ ;  /* 0x0000000000947805 */ /* 0x000fe4000001ff00 */
[----:B------:R-:W-:Y:S02]  /*1f60*/  CS2R R150, SRZ ;  /* 0x0000000000967805 */ /* 0x000fe4000001ff00 */
[----:B------:R-:W-:Y:S02]  /*1f70*/  CS2R R152, SRZ ;  /* 0x0000000000987805 */ /* 0x000fe4000001ff00 */
[----:B------:R-:W-:Y:S02]  /*1f80*/  ISETP.NE.AND P0, PT, RZ, UR7, PT ;  /* 0x00000007ff007c0c */ /* 0x000fe4000bf05270 */
        /* <DEDUP_REMOVED lines=35> */
[----:B------:R-:W-:Y:S06]  /*21c0*/  @!P0 BRA `(.L_x_19) ;  /* 0x0000000400c88947 */ /* 0x000fec0003800000 */
[----:B------:R-:W-:Y:S02]  /*21d0*/  WARPGROUP.DEPBAR.LE gsb0, 0x0 ;  /* 0x00008000000079c5 */ /* 0x000fe40000010000 */
[----:B------:R-:W-:-:S01]  /*21e0*/  FADD R223, RZ, R120 ;  /* 0x00000078ffdf7221 */ /* 0x000fc20000000000 */
[----:B------:R-:W-:Y:S01]  /*21f0*/  FADD R222, RZ, R121 ;  /* 0x00000079ffde7221 */ /* 0x000fe20000000000 */
        /* <DEDUP_REMOVED lines=110> */
[----:B------:R-:W-:-:S06]  /*28e0*/  UMOV UR6, URZ ;  /* 0x0000003f00067c82 */ /* 0x000fcc0008000000 */
.L_x_19:
[----:B------:R-:W-:-:S04]  /*28f0*/  UIADD3 UR34, UR5, 0x1, URZ ;  /* 0x0000000105227890 */ /* 0x000fc8000fffe03f */
[----:B------:R-:W-:-:S04]  /*2900*/  UISETP.NE.AND UP0, UPT, UR34, 0x14, UPT ;  /* 0x000000142200788c */ /* 0x000fc8000bf05270 */
[----:B------:R-:W-:Y:S02]  /*2910*/  USEL UR8, URZ, 0x1, UP0 ;  /* 0x000000013f087887 */ /* 0x000fe40008000000 */
[----:B------:R-:W-:Y:S02]  /*2920*/  USEL UR34, UR34, URZ, UP0 ;  /* 0x0000003f22227287 */ /* 0x000fe40008000000 */
[----:B------:R-:W-:-:S06]  /*2930*/  ULOP3.LUT UR8, UR4, UR8, URZ, 0x3c, !UPT ;  /* 0x0000000804087292 */ /* 0x000fcc000f8e3c3f */
[----:B------:R-:W-:Y:S01]  /*2940*/  IMAD.U32 R225, RZ, RZ, UR8 ;  /* 0x00000008ffe17e24 */ /* 0x000fe2000f8e00ff */
[----:B------:R-:W-:-:S06]  /*2950*/  UMOV UR8, 0x1 ;  /* 0x0000000100087882 */ /* 0x000fcc0000000000 */
.L_x_14:
[----:B------:R-:W-:-:S04]  /*2960*/  UISETP.LT.AND UP0, UPT, UR12, 0x1, UPT ;  /* 0x000000010c00788c */ /* 0x000fc8000bf01270 */
[----:B------:R-:W-:-:S04]  /*2970*/  USEL UR9, UR12, 0x1, UP0 ;  /* 0x000000010c097887 */ /* 0x000fc80008000000 */
[----:B------:R-:W-:-:S04]  /*2980*/  UIADD3 UR9, UR12, -UR9, URZ ;  /* 0x800000090c097290 */ /* 0x000fc8000fffe03f */
[----:B------:R-:W-:-:S06]  /*2990*/  UISETP.GE.AND UP0, UPT, UR9, 0x1, UPT ;  /* 0x000000010900788c */ /* 0x000fcc000bf06270 */
[----:B------:R-:W-:-:S13]  /*29a0*/  PLOP3.LUT P0, PT, PT, PT, UP0, 0x80, 0x0 ;  /* 0x000000000000781c */ /* 0x000fda0003f0f008 */
[----:B------:R-:W-:Y:S05]  /*29b0*/  @!P0 BRA `(.L_x_20) ;  /* 0x0000000c00388947 */ /* 0x000fea0003800000 */
[----:B------:R-:W-:Y:S01]  /*29c0*/  IMAD.U32 R226, RZ, RZ, UR9 ;  /* 0x00000009ffe27e24 */ /* 0x000fe2000f8e00ff */
[----:B------:R-:W-:Y:S01]  /*29d0*/  UMOV UR35, UR5 ;  /* 0x0000000500237c82 */ /* 0x000fe20008000000 */
[----:B------:R-:W-:-:S05]  /*29e0*/  ULDC UR36, c[0x0][0x50c] ;  /* 0x0001430000247ab9 */ /* 0x000fca0000000800 */
.L_x_28:
[----:B------:R-:W-:-:S06]  /*29f0*/  UISETP.NE.AND UP0, UPT, UR33, 0x3, UPT ;  /* 0x000000032100788c */ /* 0x000fcc000bf05270 */
[----:B------:R-:W-:-:S13]  /*2a00*/  PLOP3.LUT P1, PT, PT, PT, UP0, 0x80, 0x0 ;  /* 0x000000000000781c */ /* 0x000fda0003f2f008 */
[----:B01----:R-:W-:Y:S05]  /*2a10*/  @!P1 BRA `(.L_x_21) ;  /* 0x0000000000049947 */ /* 0x003fea0003800000 */
[----:B------:R-:W-:Y:S01]  /*2a20*/  BPT.TRAP 0x1 ;  /* 0x000000040000795c */ /* 0x000fe20000300000 */
.L_x_21:
[----:B------:R-:W0:Y:S01]  /*2a30*/  S2UR UR9, SR_CgaCtaId ;  /* 0x00000000000979c3 */ /* 0x000e220000008800 */
[----:B------:R-:W-:Y:S01]  /*2a40*/  UMOV UR15, 0x400 ;  /* 0x00000400000f7882 */ /* 0x000fe20000000000 */
[----:B------:R-:W-:Y:S01]  /*2a50*/  SHF.L.U32 R227, R225, 0x1f, RZ ;  /* 0x0000001fe1e37819 */ /* 0x000fe200000006ff */
[----:B0-----:R-:W-:-:S04]  /*2a60*/  ULEA UR15, UR9, UR15, 0x18 ;  /* 0x0000000f090f7291 */ /* 0x001fc8000f8ec03f */
[----:B------:R-:W-:-:S09]  /*2a70*/  ULEA UR9, UR34, UR15, 0x3 ;  /* 0x0000000f22097291 */ /* 0x000fd2000f8e183f */
[----:B------:R0:W1:Y:S01]  /*2a80*/  SYNCS.PHASECHK.TRANS64.TRYWAIT P0, [UR9], R227 ;  /* 0x000000e3ff0075a7 */ /* 0x0000620008000149 */
[----:B------:R-:W-:Y:S05]  /*2a90*/  @!P1 BRA `(.L_x_22) ;  /* 0x0000000000049947 */ /* 0x000fea0003800000 */
[----:B------:R-:W-:Y:S01]  /*2aa0*/  BPT.TRAP 0x1 ;  /* 0x000000040000795c */ /* 0x000fe20000300000 */
.L_x_22:
[----:B-1----:R-:W-:Y:S05]  /*2ab0*/  @P0 BRA `(.L_x_23) ;  /* 0x0000000000080947 */ /* 0x002fea0003800000 */
[----:B------:R-:W1:Y:S02]  /*2ac0*/  SYNCS.PHASECHK.TRANS64.TRYWAIT P0, [UR9], R227 ;  /* 0x000000e3ff0075a7 */ /* 0x000e640008000149 */
[----:B-1----:R-:W-:Y:S05]  /*2ad0*/  @!P0 BRA `(.L_x_24) ;  /* 0x000000bc00cc8947 */ /* 0x002fea0003800000 */
.L_x_23:
[----:B------:R-:W-:Y:S01]  /*2ae0*/  UIADD3 UR10, UR15, 0x14200, URZ ;  /* 0x000142000f0a7890 */ /* 0x000fe2000fffe03f */
[----:B------:R-:W-:Y:S01]  /*2af0*/  WARPGROUP.ARRIVE ;  /* 0x00000000000079c5 */ /* 0x000fe20000000000 */
[----:B------:R-:W-:Y:S02]  /*2b00*/  ULOP3.LUT UR9, UR14, 0x10000, URZ, 0xfc, !UPT ;  /* 0x000100000e097892 */ /* 0x000fe4000f8efc3f */
[----:B------:R-:W-:Y:S02]  /*2b10*/  USHF.R.U32.HI UR10, URZ, 0x4, UR10 ;  /* 0x000000043f0a7899 */ /* 0x000fe4000801160a */
[----:B------:R-:W-:Y:S02]  /*2b20*/  UISETP.NE.AND UP0, UPT, UR7, URZ, UPT ;  /* 0x0000003f0700728c */ /* 0x000fe4000bf05270 */
[----:B------:R-:W-:Y:S02]  /*2b30*/  ULEA UR7, UR34, UR9, 0x8 ;  /* 0x0000000922077291 */ /* 0x000fe4000f8e403f */
[----:B------:R-:W-:-:S02]  /*2b40*/  ULOP3.LUT UR10, UR10, 0x3fff, URZ, 0xc0, !UPT ;  /* 0x00003fff0a0a7892 */ /* 0x000fc4000f8ec03f */
[----:B------:R-:W-:Y:S02]  /*2b50*/  USEL UR8, UR8, URZ, !UP0 ;  /* 0x0000003f08087287 */ /* 0x000fe4000c000000 */
[----:B------:R-:W-:Y:S02]  /*2b60*/  ULOP3.LUT UR10, UR10, 0x10000, URZ, 0xfc, !UPT ;  /* 0x000100000a0a7892 */ /* 0x000fe4000f8efc3f */
[----:B------:R-:W-:Y:S01]  /*2b70*/  UISETP.NE.U32.AND UP0, UPT, UR8, URZ, UPT ;  /* 0x0000003f0800728c */ /* 0x000fe2000bf05070 */
[----:B------:R-:W-:Y:S02]  /*2b80*/  UMOV UR9, 0xc0000010 ;  /* 0xc000001000097882 */ /* 0x000fe40000000000 */
[----:B------:R-:W-:Y:S01]  /*2b90*/  UMOV UR8, UR7 ;  /* 0x0000000700087c82 */ /* 0x000fe20008000000 */
[----:B------:R-:W-:Y:S01]  /*2ba0*/  UIMAD UR7, UR34, 0x1c0, UR10 ;  /* 0x000001c0220778a4 */ /* 0x000fe2000f8e020a */
[----:B------:R-:W-:Y:S01]  /*2bb0*/  UMOV UR11, 0xc0000010 ;  /* 0xc0000010000b7882 */ /* 0x000fe20000000000 */
[----:B------:R-:W-:-:S02]  /*2bc0*/  UMOV UR16, UR8 ;  /* 0x0000000800107c82 */ /* 0x000fc40008000000 */
[----:B------:R-:W-:Y:S02]  /*2bd0*/  UIADD3 UR18, UR7, 0x40, URZ ;  /* 0x0000004007127890 */ /* 0x000fe4000fffe03f */
[----:B------:R-:W-:Y:S02]  /*2be0*/  UIADD3 UR22, UR7, 0x80, URZ ;  /* 0x0000008007167890 */ /* 0x000fe4000fffe03f */
[----:B------:R-:W-:Y:S01]  /*2bf0*/  UMOV UR10, UR7 ;  /* 0x00000007000a7c82 */ /* 0x000fe20008000000 */
[----:B------:R-:W-:Y:S01]  /*2c00*/  UMOV UR17, UR9 ;  /* 0x0000000900117c82 */ /* 0x000fe20008000000 */
[----:B------:R-:W-:Y:S01]  /*2c10*/  QGMMA.64x32x32.F32.E4M3.E4M3 R120, gdesc[UR8], R120, UP0 ;  /* 0x00600000087879f3 */ /* 0x000fe2000bf00878 */
[----:B------:R-:W-:Y:S01]  /*2c20*/  UMOV UR10, UR18 ;  /* 0x00000012000a7c82 */ /* 0x000fe20008000000 */
[----:B------:R-:W-:Y:S01]  /*2c30*/  UMOV UR11, 0xc0000010 ;  /* 0xc0000010000b7882 */ /* 0x000fe20000000000 */
[----:B------:R-:W-:Y:S01]  /*2c40*/  UMOV UR18, UR22 ;  /* 0x0000001600127c82 */ /* 0x000fe20008000000 */
[----:B------:R-:W-:Y:S01]  /*2c50*/  UMOV UR19, 0xc0000010 ;  /* 0xc000001000137882 */ /* 0x000fe20000000000 */
[----:B------:R-:W-:Y:S01]  /*2c60*/  UIADD3 UR26, UR7, 0xc0, URZ ;  /* 0x000000c0071a7890 */ /* 0x000fe2000fffe03f */
[----:B------:R-:W-:Y:S01]  /*2c70*/  QGMMA.64x32x32.F32.E4M3.E4M3 R104, gdesc[UR8], R104, UP0 ;  /* 0x00600000086879f3 */ /* 0x000fe2000bf00868 */
[----:B------:R-:W-:Y:S01]  /*2c80*/  UIADD3 UR10, UR7, 0x100, URZ ;  /* 0x00000100070a7890 */ /* 0x000fe2000fffe03f */
[----:B------:R-:W-:-:S02]  /*2c90*/  UMOV UR20, UR8 ;  /* 0x0000000800147c82 */ /* 0x000fc40008000000 */
[----:B------:R-:W-:Y:S01]  /*2ca0*/  QGMMA.64x32x32.F32.E4M3.E4M3 R88, gdesc[UR16], R88, UP0 ;  /* 0x00600000105879f3 */ /* 0x000fe2000bf00858 */
[----:B------:R-:W-:Y:S02]  /*2cb0*/  UIADD3 UR16, UR7, 0x140, URZ ;  /* 0x0000014007107890 */ /* 0x000fe4000fffe03f */
[----:B------:R-:W-:Y:S01]  /*2cc0*/  UIADD3 UR7, UR7, 0x180, URZ ;  /* 0x0000018007077890 */ /* 0x000fe2000fffe03f */
[----:B------:R-:W-:Y:S01]  /*2cd0*/  UMOV UR21, UR9 ;  /* 0x0000000900157c82 */ /* 0x000fe20008000000 */
[----:B------:R-:W-:Y:S01]  /*2ce0*/  UMOV UR22, UR26 ;  /* 0x0000001a00167c82 */ /* 0x000fe20008000000 */
[----:B------:R-:W-:Y:S01]  /*2cf0*/  UMOV UR23, 0xc0000010 ;  /* 0xc000001000177882 */ /* 0x000fe20000000000 */
[----:B------:R-:W-:Y:S01]  /*2d00*/  UMOV UR24, UR8 ;  /* 0x0000000800187c82 */ /* 0x000fe20008000000 */
[----:B------:R-:W-:Y:S01]  /*2d10*/  UMOV UR25, UR9 ;  /* 0x0000000900197c82 */ /* 0x000fe20008000000 */
[----:B------:R-:W-:Y:S01]  /*2d20*/  UMOV UR26, UR10 ;  /* 0x0000000a001a7c82 */ /* 0x000fe20008000000 */
[----:B------:R-:W-:Y:S01]  /*2d30*/  UMOV UR27, 0xc0000010 ;  /* 0xc0000010001b7882 */ /* 0x000fe20000000000 */
[----:B------:R-:W-:Y:S01]  /*2d40*/  QGMMA.64x32x32.F32.E4M3.E4M3 R72, gdesc[UR20], R72, UP0 ;  /* 0x00600000144879f3 */ /* 0x000fe2000bf00848 */
[----:B------:R-:W-:Y:S01]  /*2d50*/  UMOV UR10, UR16 ;  /* 0x00000010000a7c82 */ /* 0x000fe20008000000 */
[----:B------:R-:W-:Y:S01]  /*2d60*/  UMOV UR11, 0xc0000010 ;  /* 0xc0000010000b7882 */ /* 0x000fe20000000000 */
[----:B------:R-:W-:Y:S01]  /*2d70*/  UIADD3 UR6, UR6, 0x1, URZ ;  /* 0x0000000106067890 */ /* 0x000fe2000fffe03f */
[----:B------:R-:W-:Y:S04]  /*2d80*/  QGMMA.64x32x32.F32.E4M3.E4M3 R56, gdesc[UR24], R56, UP0 ;  /* 0x00600000183879f3 */ /* 0x000fe8000bf00838 */
[----:B------:R-:W-:Y:S01]  /*2d90*/  QGMMA.64x32x32.F32.E4M3.E4M3 R40, gdesc[UR8], R40, UP0 ;  /* 0x00600000082879f3 */ /* 0x000fe2000bf00828 */
[----:B------:R-:W-:Y:S01]  /*2da0*/  UMOV UR10, UR7 ;  /* 0x00000007000a7c82 */ /* 0x000fe20008000000 */
[----:B------:R-:W-:-:S02]  /*2db0*/  UMOV UR11, 0xc0000010 ;  /* 0xc0000010000b7882 */ /* 0x000fc40000000000 */
[----:B------:R-:W-:Y:S01]  /*2dc0*/  QGMMA.64x32x32.F32.E4M3.E4M3 R24, gdesc[UR8], R24, UP0, gsb0 ;  /* 0x00600000081879f3 */ /* 0x000fe2000b800818 */
[----:B------:R-:W-:-:S04]  /*2dd0*/  UISETP.NE.AND UP0, UPT, UR6, UR36, UPT ;  /* 0x000000240600728c */ /* 0x000fc8000bf05270 */
[----:B------:R-:W-:-:S06]  /*2de0*/  USEL UR7, URZ, 0x1, UP0 ;  /* 0x000000013f077887 */ /* 0x000fcc0008000000 */
[----:B------:R-:W-:Y:S01]  /*2df0*/  ISETP.NE.AND P0, PT, RZ, UR7, PT ;  /* 0x00000007ff007c0c */ /* 0x000fe2000bf05270 */
[----:B------:R-:W-:-:S12]  /*2e00*/  WARPGROUP.DEPBAR.LE gsb0, 0x1 ;  /* 0x00008000000079c5 */ /* 0x000fd80000010100 */
[----:B------:R-:W-:Y:S05]  /*2e10*/  @!P0 BRA `(.L_x_25) ;  /* 0x0000000400c88947 */ /* 0x000fea0003800000 */
[----:B------:R-:W-:Y:S02]  /*2e20*/  WARPGROUP.DEPBAR.LE gsb0, 0x0 ;  /* 0x00008000000079c5 */ /* 0x000fe40000010000 */
[----:B------:R-:W-:-:S01]  /*2e30*/  FADD R223, R120, R223 ;  /* 0x000000df78df7221 */ /* 0x000fc20000000000 */
[----:B------:R-:W-:Y:S01]  /*2e40*/  FADD R222, R121, R222 ;  /* 0x000000de79de7221 */ /* 0x000fe20000000000 */
        /* <DEDUP_REMOVED lines=110> */
[----:B------:R-:W-:-:S06]  /*3530*/  UMOV UR6, URZ ;  /* 0x0000003f00067c82 */ /* 0x000fcc0008000000 */
.L_x_25:
[----:B------:R-:W-:Y:S05]  /*3540*/  @!P1 BRA `(.L_x_26) ;  /* 0x0000000000049947 */ /* 0x000fea0003800000 */
[----:B------:R-:W-:Y:S01]  /*3550*/  BPT.TRAP 0x1 ;  /* 0x000000040000795c */ /* 0x000fe20000300000 */
.L_x_26:
[----:B------:R-:W-:Y:S02]  /*3560*/  UISETP.GT.U32.AND UP0, UPT, UR13, 0x1, UPT ;  /* 0x000000010d00788c */ /* 0x000fe4000bf04070 */
[----:B------:R-:W-:-:S04]  /*3570*/  ULEA UR8, UR35, UR15, 0x3 ;  /* 0x0000000f23087291 */ /* 0x000fc8000f8e183f */
[----:B------:R-:W-:Y:S01]  /*3580*/  UIADD3 UR8, UR8, 0xa0, URZ ;  /* 0x000000a008087890 */ /* 0x000fe2000fffe03f */
[----:B------:R-:W-:-:S03]  /*3590*/  PLOP3.LUT P0, PT, PT, PT, UP0, 0x80, 0x0 ;  /* 0x000000000000781c */ /* 0x000fc60003f0f008 */
[----:B------:R-:W-:-:S09]  /*35a0*/  UPRMT UR8, URZ, 0x654, UR8 ;  /* 0x000006543f087896 */ /* 0x000fd20008000008 */
[----:B------:R-:W-:Y:S01]  /*35b0*/  SYNCS.ARRIVE.TRANS64.RED.A1T0 RZ, [UR8], RZ ;  /* 0x000000ffffff79a7 */ /* 0x000fe20008100408 */
[----:B------:R-:W-:Y:S05]  /*35c0*/  @P0 BRA `(.L_x_27) ;  /* 0x0000000000040947 */ /* 0x000fea0003800000 */
[----:B------:R-:W-:Y:S01]  /*35d0*/  BPT.TRAP 0x1 ;  /* 0x000000040000795c */ /* 0x000fe20000300000 */
.L_x_27:
[----:B------:R-:W-:Y:S01]  /*35e0*/  UIADD3 UR34, UR34, 0x1, URZ ;  /* 0x0000000122227890 */ /* 0x000fe2000fffe03f */
[C---:B------:R-:W-:Y:S01]  /*35f0*/  ISETP.GT.AND P0, PT, R226.reuse, 0x1, PT ;  /* 0x00000001e200780c */ /* 0x040fe20003f04270 */
[----:B------:R-:W-:Y:S01]  /*3600*/  UIADD3 UR35, UR35, 0x1, URZ ;  /* 0x0000000123237890 */ /* 0x000fe2000fffe03f */
[----:B------:R-:W-:Y:S01]  /*3610*/  VIADD R226, R226, 0xffffffff ;  /* 0xffffffffe2e27836 */ /* 0x000fe20000000000 */
[----:B------:R-:W-:Y:S02]  /*3620*/  UISETP.NE.AND UP0, UPT, UR34, 0x14, UPT ;  /* 0x000000142200788c */ /* 0x000fe4000bf05270 */
[----:B------:R-:W-:Y:S02]  /*3630*/  UISETP.NE.AND UP1, UPT, UR35, 0x14, UPT ;  /* 0x000000142300788c */ /* 0x000fe4000bf25270 */
[----:B------:R-:W-:Y:S02]  /*3640*/  USEL UR8, URZ, 0x1, UP0 ;  /* 0x000000013f087887 */ /* 0x000fe40008000000 */
[----:B------:R-:W-:-:S02]  /*3650*/  USEL UR34, UR34, URZ, UP0 ;  /* 0x0000003f22227287 */ /* 0x000fc40008000000 */
[----:B------:R-:W-:Y:S02]  /*3660*/  USEL UR35, UR35, URZ, UP1 ;  /* 0x0000003f23237287 */ /* 0x000fe40008800000 */
[----:B------:R-:W-:Y:S01]  /*3670*/  LOP3.LUT R225, R225, UR8, RZ, 0x3c, !PT ;  /* 0x00000008e1e17c12 */ /* 0x000fe2000f8e3cff */
[----:B------:R-:W-:Y:S01]  /*3680*/  UMOV UR8, 0x1 ;  /* 0x0000000100087882 */ /* 0x000fe20000000000 */
[----:B------:R-:W-:Y:S08]  /*3690*/  @P0 BRA `(.L_x_28) ;  /* 0xfffffff000d40947 */ /* 0x000ff0000383ffff */
.L_x_20:
[----:B------:R-:W-:-:S04]  /*36a0*/  UISETP.NE.AND UP0, UPT, UR6, URZ, UPT ;  /* 0x0000003f0600728c */ /* 0x000fc8000bf05270 */
[----:B------:R-:W-:-:S06]  /*36b0*/  USEL UR6, URZ, 0x1, !UP0 ;  /* 0x000000013f067887 */ /* 0x000fcc000c000000 */
[----:B------:R-:W-:-:S13]  /*36c0*/  ISETP.NE.AND P0, PT, RZ, UR6, PT ;  /* 0x00000006ff007c0c */ /* 0x000fda000bf05270 */
[----:B------:R-:W-:Y:S05]  /*36d0*/  @!P0 BRA `(.L_x_29) ;  /* 0x0000000400c48947 */ /* 0x000fea0003800000 */
[----:B------:R-:W-:Y:S02]  /*36e0*/  WARPGROUP.DEPBAR.LE gsb0, 0x0 ;  /* 0x00008000000079c5 */ /* 0x000fe40000010000 */
[----:B------:R-:W-:Y:S01]  /*36f0*/  FADD R223, R120, R223 ;  /* 0x000000df78df7221 */ /* 0x000fe20000000000 */
        /* <DEDUP_REMOVED lines=110> */
[----:B------:R-:W-:-:S07]  /*3de0*/  FADD R224, R224, R39 ;  /* 0x00000027e0e07221 */ /* 0x000fce0000000000 */
.L_x_29:
[----:B------:R-:W-:Y:S02]  /*3df0*/  WARPGROUP.DEPBAR.LE gsb0, 0x0 ;  /* 0x00008000000079c5 */ /* 0x000fe40000010000 */
[----:B------:R-:W2:Y:S02]  /*3e00*/  LDC R24, c[0x0][0x28c] ;  /* 0x0000a300ff187b82 */ /* 0x000ea40000000800 */
[----:B--2---:R-:W-:-:S13]  /*3e10*/  ISETP.GE.AND P0, PT, R24, 0x1, PT ;  /* 0x000000011800780c */ /* 0x004fda0003f06270 */
[----:B------:R-:W-:Y:S05]  /*3e20*/  @!P0 BRA `(.L_x_30) ;  /* 0x0000000000488947 */ /* 0x000fea0003800000 */
[----:B------:R-:W-:-:S06]  /*3e30*/  UISETP.NE.AND UP0, UPT, UR33, 0x3, UPT ;  /* 0x000000032100788c */ /* 0x000fcc000bf05270 */
[----:B------:R-:W-:-:S13]  /*3e40*/  PLOP3.LUT P0, PT, PT, PT, UP0, 0x80, 0x0 ;  /* 0x000000000000781c */ /* 0x000fda0003f0f008 */
[----:B------:R-:W-:Y:S05]  /*3e50*/  @!P0 BRA `(.L_x_31) ;  /* 0x0000000000048947 */ /* 0x000fea0003800000 */
[----:B------:R-:W-:Y:S01]  /*3e60*/  BPT.TRAP 0x1 ;  /* 0x000000040000795c */ /* 0x000fe20000300000 */
.L_x_31:
[----:B------:R-:W-:-:S04]  /*3e70*/  UISETP.LT.AND UP0, UPT, UR12, 0x1, UPT ;  /* 0x000000010c00788c */ /* 0x000fc8000bf01270 */
[----:B------:R-:W-:Y:S02]  /*3e80*/  USEL UR8, UR12, 0x1, UP0 ;  /* 0x000000010c087887 */ /* 0x000fe40008000000 */
[----:B------:R-:W-:Y:S02]  /*3e90*/  UISETP.GT.U32.AND UP0, UPT, UR13, 0x1, UPT ;  /* 0x000000010d00788c */ /* 0x000fe4000bf04070 */
[----:B------:R-:W-:-:S04]  /*3ea0*/  UIADD3 UR8, UR5, UR12, -UR8 ;  /* 0x0000000c05087290 */ /* 0x000fc8000fffe808 */
[----:B------:R-:W-:Y:S01]  /*3eb0*/  UIMAD.WIDE.U32 UR6, UR8, -0x33333333, URZ ;  /* 0xcccccccd080678a5 */ /* 0x000fe2000f8e003f */
[----:B------:R-:W-:-:S03]  /*3ec0*/  PLOP3.LUT P0, PT, PT, PT, UP0, 0x80, 0x0 ;  /* 0x000000000000781c */ /* 0x000fc60003f0f008 */
[----:B------:R-:W-:-:S04]  /*3ed0*/  USHF.R.U32.HI UR6, URZ, 0x4, UR7 ;  /* 0x000000043f067899 */ /* 0x000fc80008011607 */
[----:B------:R-:W-:-:S04]  /*3ee0*/  UIMAD UR8, UR6, -0x14, UR8 ;  /* 0xffffffec060878a4 */ /* 0x000fc8000f8e0208 */
[----:B------:R-:W-:-:S04]  /*3ef0*/  ULEA UR8, UR8, UR15, 0x3 ;  /* 0x0000000f08087291 */ /* 0x000fc8000f8e183f */
[----:B------:R-:W-:-:S04]  /*3f00*/  UIADD3 UR8, UR8, 0xa0, URZ ;  /* 0x000000a008087890 */ /* 0x000fc8000fffe03f */
[----:B------:R-:W-:-:S09]  /*3f10*/  UPRMT UR8, URZ, 0x654, UR8 ;  /* 0x000006543f087896 */ /* 0x000fd20008000008 */
[----:B------:R-:W-:Y:S01]  /*3f20*/  SYNCS.ARRIVE.TRANS64.RED.A1T0 RZ, [UR8], RZ ;  /* 0x000000ffffff79a7 */ /* 0x000fe20008100408 */
[----:B------:R-:W-:Y:S05]  /*3f30*/  @P0 BRA `(.L_x_30) ;  /* 0x0000000000040947 */ /* 0x000fea0003800000 */
[----:B------:R-:W-:Y:S01]  /*3f40*/  BPT.TRAP 0x1 ;  /* 0x000000040000795c */ /* 0x000fe20000300000 */
.L_x_30:
[----:B01----:R-:W2:Y:S01]  /*3f50*/  LDL.LU R227, [R1+0x8] ;  /* 0x0000080001e37983 */ /* 0x003ea20000300800 */
[----:B------:R-:W0:Y:S01]  /*3f60*/  LDC R28, c[0x0][0x288] ;  /* 0x0000a200ff1c7b82 */ /* 0x000e220000000800 */
[----:B------:R-:W1:Y:S01]  /*3f70*/  S2R R226, SR_TID.X ;  /* 0x0000000000e27919 */ /* 0x000e620000002100 */
[----:B------:R-:W-:Y:S02]  /*3f80*/  UIADD3 UR9, UR12, UR5, URZ ;  /* 0x000000050c097290 */ /* 0x000fe4000fffe03f */
[----:B------:R-:W-:Y:S01]  /*3f90*/  USHF.R.S32.HI UR10, URZ, 0x1f, UR30 ;  /* 0x0000001f3f0a7899 */ /* 0x000fe2000801141e */
[----:B------:R-:W3:Y:S01]  /*3fa0*/  LDL.LU R225, [R1+0xc] ;  /* 0x00000c0001e17983 */ /* 0x000ee20000300800 */
[----:B------:R-:W-:Y:S01]  /*3fb0*/  UISETP.GT.U32.AND UP0, UPT, UR9, 0x13, UPT ;  /* 0x000000130900788c */ /* 0x000fe2000bf04070 */
[----:B------:R-:W-:Y:S01]  /*3fc0*/  IMAD.MOV.U32 R34, RZ, RZ, -0x1 ;  /* 0xffffffffff227424 */ /* 0x000fe200078e00ff */
[----:B------:R-:W-:Y:S01]  /*3fd0*/  ULDC.64 UR6, c[0x0][0x5d0] ;  /* 0x0001740000067ab9 */ /* 0x000fe20000000a00 */
[----:B------:R-:W-:Y:S01]  /*3fe0*/  ULDC UR11, c[0x0][0x284] ;  /* 0x0000a100000b7ab9 */ /* 0x000fe20000000800 */
[----:B------:R-:W-:-:S02]  /*3ff0*/  UIMAD UR5, UR10, UR6, URZ ;  /* 0x000000060a0572a4 */ /* 0x000fc4000f8e023f */
[----:B------:R-:W-:Y:S02]  /*4000*/  UISETP.LT.U32.AND UP0, UPT, UR12, 0x14, UP0 ;  /* 0x000000140c00788c */ /* 0x000fe40008701070 */
[----:B------:R-:W-:Y:S02]  /*4010*/  UISETP.GE.U32.AND UP1, UPT, UR12, 0x14, UPT ;  /* 0x000000140c00788c */ /* 0x000fe4000bf26070 */
[----:B------:R-:W-:Y:S02]  /*4020*/  UIMAD UR8, UR30, UR7, UR5 ;  /* 0x000000071e0872a4 */ /* 0x000fe4000f8e0205 */
[----:B------:R-:W-:-:S04]  /*4030*/  USEL UR5, URZ, 0x1, !UP0 ;  /* 0x000000013f057887 */ /* 0x000fc8000c000000 */
[----:B------:R-:W-:Y:S01]  /*4040*/  ULOP3.LUT UR4, UR4, UR5, URZ, 0x3c, !UPT ;  /* 0x0000000504047292 */ /* 0x000fe2000f8e3c3f */
[--C-:B-1----:R-:W-:Y:S02]  /*4050*/  SHF.R.U32.HI R24, RZ, 0x2, R226.reuse ;  /* 0x00000002ff187819 */ /* 0x102fe400000116e2 */
[----:B------:R-:W-:Y:S02]  /*4060*/  LOP3.LUT R26, R226, 0x60, RZ, 0xc0, !PT ;  /* 0x00000060e21a7812 */ /* 0x000fe400078ec0ff */
[----:B------:R-:W-:Y:S02]  /*4070*/  SHF.R.U32.HI R27, RZ, 0x7, R226 ;  /* 0x00000007ff1b7819 */ /* 0x000fe400000116e2 */
[----:B------:R-:W-:Y:S02]  /*4080*/  LOP3.LUT R25, R24, 0x7, RZ, 0xc0, !PT ;  /* 0x0000000718197812 */ /* 0x000fe400078ec0ff */
[----:B------:R-:W-:Y:S02]  /*4090*/  SHF.R.U32.HI R26, RZ, 0x1, R26 ;  /* 0x00000001ff1a7819 */ /* 0x000fe4000001161a */
[----:B------:R-:W-:-:S02]  /*40a0*/  LOP3.LUT R24, R27, 0x1, RZ, 0xc0, !PT ;  /* 0x000000011b187812 */ /* 0x000fc400078ec0ff */
[----:B------:R-:W-:-:S03]  /*40b0*/  IADD3 R29, RZ, -R26, -R25 ;  /* 0x8000001aff1d7210 */ /* 0x000fc60007ffe819 */
[C---:B------:R-:W-:Y:S02]  /*40c0*/  IMAD.SHL.U32 R30, R24.reuse, 0x40, RZ ;  /* 0x00000040181e7824 */ /* 0x040fe400078e00ff */
[----:B------:R-:W-:Y:S01]  /*40d0*/  IMAD R35, R24, -0x40, R29 ;  /* 0xffffffc018237824 */ /* 0x000fe200078e021d */
[----:B------:R-:W-:Y:S02]  /*40e0*/  LOP3.LUT R24, R226, 0x3, RZ, 0xc0, !PT ;  /* 0x00000003e2187812 */ /* 0x000fe400078ec0ff */
[----:B------:R-:W-:Y:S01]  /*40f0*/  LOP3.LUT R27, R30, 0x40, R25, 0xe2, !PT ;  /* 0x000000401e1b7812 */ /* 0x000fe200078ee219 */
[----:B------:R-:W-:Y:S02]  /*4100*/  IMAD.SHL.U32 R30, R226, 0x2, RZ ;  /* 0x00000002e21e7824 */ /* 0x000fe400078e00ff */
[----:B0-----:R-:W-:Y:S02]  /*4110*/  IMAD R36, R24, -0x2, R28 ;  /* 0xfffffffe18247824 */ /* 0x001fe400078e021c */
[----:B------:R-:W-:Y:S01]  /*4120*/  IMAD.U32 R25, RZ, RZ, UR6 ;  /* 0x00000006ff197e24 */ /* 0x000fe2000f8e00ff */
[----:B------:R-:W-:-:S04]  /*4130*/  UIMAD.WIDE.U32 UR6, UR9, -0x33333333, URZ ;  /* 0xcccccccd090678a5 */ /* 0x000fc8000f8e003f */
[----:B------:R-:W-:-:S04]  /*4140*/  USHF.R.U32.HI UR6, URZ, 0x4, UR7 ;  /* 0x000000043f067899 */ /* 0x000fc80008011607 */
[----:B------:R-:W-:Y:S02]  /*4150*/  UIMAD UR5, UR6, -0x14, UR9 ;  /* 0xffffffec060578a4 */ /* 0x000fe4000f8e0209 */
[----:B------:R-:W-:Y:S01]  /*4160*/  @UP1 ULOP3.LUT UR4, UR4, 0x1, UR6, 0x78, !UPT ;  /* 0x0000000104041892 */ /* 0x000fe2000f8e7806 */
[----:B--2---:R-:W-:-:S04]  /*4170*/  IMAD R29, R227, 0xe0, RZ ;  /* 0x000000e0e31d7824 */ /* 0x004fc800078e02ff */
[----:B------:R-:W-:Y:S01]  /*4180*/  IMAD.IADD R36, R36, 0x1, -R29 ;  /* 0x0000000124247824 */ /* 0x000fe200078e0a1d */
[C---:B------:R-:W-:Y:S02]  /*4190*/  ISETP.GE.AND P0, PT, R29.reuse, R28, PT ;  /* 0x0000001c1d00720c */ /* 0x040fe40003f06270 */
[----:B------:R-:W-:Y:S01]  /*41a0*/  LOP3.LUT R30, R29, 0x6, R30, 0xf8, !PT ;  /* 0x000000061d1e7812 */ /* 0x000fe200078ef81e */
[C---:B---3--:R-:W-:Y:S02]  /*41b0*/  IMAD.SHL.U32 R28, R225.reuse, 0x80, RZ ;  /* 0x00000080e11c7824 */ /* 0x048fe400078e00ff */
[----:B------:R-:W-:Y:S01]  /*41c0*/  IMAD.WIDE R32, R225, 0x80, RZ ;  /* 0x00000080e1207825 */ /* 0x000fe200078e02ff */
[--C-:B------:R-:W-:Y:S02]  /*41d0*/  SHF.R.S32.HI R31, RZ, 0x1f, R30.reuse ;  /* 0x0000001fff1f7819 */ /* 0x100fe4000001141e */
[C---:B------:R-:W-:Y:S02]  /*41e0*/  ISETP.GE.OR P0, PT, R28.reuse, UR11, P0 ;  /* 0x0000000b1c007c0c */ /* 0x040fe40008706670 */
[----:B------:R-:W-:Y:S01]  /*41f0*/  IADD3 R35, -R28, UR11, R35 ;  /* 0x0000000b1c237c10 */ /* 0x000fe2000fffe123 */
[----:B------:R-:W-:Y:S01]  /*4200*/  IMAD.WIDE.U32 R24, R25, UR30, R30 ;  /* 0x0000001e19187c25 */ /* 0x000fe2000f8e001e */
[----:B------:R-:W-:-:S03]  /*4210*/  LOP3.LUT R39, R32, R27, R26, 0xfe, !PT ;  /* 0x0000001b20277212 */ /* 0x000fc600078efe1a */
[----:B------:R-:W-:-:S06]  /*4220*/  VIADD R25, R25, UR8 ;  /* 0x0000000819197c36 */ /* 0x000fcc0008000000 */
[----:B------:R-:W-:Y:S05]  /*4230*/  @P0 BRA `(.L_x_32) ;  /* 0x0000008000180947 */ /* 0x000fea0003800000 */
[----:B------:R-:W0:Y:S01]  /*4240*/  LDC.64 R28, c[0x0][0x5c8] ;  /* 0x00017200ff1c7b82 */ /* 0x000e220000000a00 */
[----:B------:R-:W-:Y:S01]  /*4250*/  ULDC.64 UR6, c[0x0][0x5c0] ;  /* 0x0001700000067ab9 */ /* 0x000fe20000000a00 */
[----:B------:R-:W-:Y:S01]  /*4260*/  BSSY B0, `(.L_x_32) ;  /* 0x0000803000007945 */ /* 0x000fe20003800000 */
[-C--:B0-----:R-:W-:Y:S02]  /*4270*/  IMAD R26, R33, R28.reuse, RZ ;  /* 0x0000001c211a7224 */ /* 0x081fe400078e02ff */
[----:B------:R-:W-:-:S04]  /*4280*/  IMAD.WIDE.U32 R24, R39, R28, R24 ;  /* 0x0000001c27187225 */ /* 0x000fc800078e0018 */
[----:B------:R-:W-:Y:S01]  /*4290*/  IMAD R27, R39, R29, R26 ;  /* 0x0000001d271b7224 */ /* 0x000fe200078e021a */
[----:B------:R-:W-:Y:S02]  /*42a0*/  LEA R26, P0, R28, R24, 0x3 ;  /* 0x000000181c1a7211 */ /* 0x000fe400078018ff */
[----:B------:R-:W-:Y:S01]  /*42b0*/  IADD3 R24, P1, R24, UR6, RZ ;  /* 0x0000000618187c10 */ /* 0x000fe2000ff3e0ff */
[----:B------:R-:W-:Y:S01]  /*42c0*/  IMAD.IADD R27, R25, 0x1, R27 ;  /* 0x00000001191b7824 */ /* 0x000fe200078e021b */
[----:B------:R-:W-:-:S04]  /*42d0*/  IADD3 R26, P2, R26, UR6, RZ ;  /* 0x000000061a1a7c10 */ /* 0x000fc8000ff5e0ff */
[----:B------:R-:W-:Y:S02]  /*42e0*/  LEA.HI.X R28, R28, R27, R29, 0x3, P0 ;  /* 0x0000001b1c1c7211 */ /* 0x000fe400000f1c1d */
[----:B------:R-:W-:Y:S02]  /*42f0*/  FSETP.NEU.AND P0, PT, RZ, UR32, PT ;  /* 0x00000020ff007c0b */ /* 0x000fe4000bf0d000 */
[----:B------:R-:W-:Y:S02]  /*4300*/  IADD3.X R25, R27, UR7, RZ, P1, !PT ;  /* 0x000000071b197c10 */ /* 0x000fe40008ffe4ff */
[----:B------:R-:W-:-:S09]  /*4310*/  IADD3.X R27, R28, UR7, RZ, P2, !PT ;  /* 0x000000071c1b7c10 */ /* 0x000fd200097fe4ff */
[----:B------:R-:W-:Y:S05]  /*4320*/  @!P0 BRA `(.L_x_33) ;  /* 0x0000005c00f88947 */ /* 0x000fea0003800000 */
[----:B------:R-:W-:Y:S01]  /*4330*/  ULDC.64 UR8, c[0x0][0x5b8] ;  /* 0x00016e0000087ab9 */ /* 0x000fe20000000a00 */
[----:B------:R-:W-:Y:S01]  /*4340*/  ISETP.GE.AND P0, PT, R36, 0x1, PT ;  /* 0x000000012400780c */ /* 0x000fe20003f06270 */
[----:B------:R-:W-:Y:S02]  /*4350*/  UIMAD UR6, UR10, UR8, URZ ;  /* 0x000000080a0672a4 */ /* 0x000fe4000f8e023f */
[----:B------:R-:W-:Y:S01]  /*4360*/  IMAD.U32 R29, RZ, RZ, UR8 ;  /* 0x00000008ff1d7e24 */ /* 0x000fe2000f8e00ff */
[----:B------:R-:W-:Y:S01]  /*4370*/  BSSY B1, `(.L_x_34) ;  /* 0x000000f000017945 */ /* 0x000fe20003800000 */
[----:B------:R-:W-:Y:S01]  /*4380*/  ISETP.LT.OR P4, PT, R35, 0x1, !P0 ;  /* 0x000000012300780c */ /* 0x000fe20004781670 */
[----:B------:R-:W-:Y:S02]  /*4390*/  UIMAD UR6, UR30, UR9, UR6 ;  /* 0x000000091e0672a4 */ /* 0x000fe4000f8e0206 */
[----:B------:R-:W-:Y:S01]  /*43a0*/  IMAD.WIDE.U32 R30, R29, UR30, R30 ;  /* 0x0000001e1d1e7c25 */ /* 0x000fe2000f8e001e */
[----:B------:R-:W-:-:S03]  /*43b0*/  ULDC.64 UR8, c[0x0][0x5a8] ;  /* 0x00016a0000087ab9 */ /* 0x000fc60000000a00 */
[----:B------:R-:W-:Y:S01]  /*43c0*/  VIADD R31, R31, UR6 ;  /* 0x000000061f1f7c36 */ /* 0x000fe20008000000 */
[----:B------:R-:W-:Y:S02]  /*43d0*/  ULDC.64 UR6, c[0x0][0x5b0] ;  /* 0x00016c0000067ab9 */ /* 0x000fe40000000a00 */
[----:B------:R-:W-:Y:S02]  /*43e0*/  IMAD R37, R33, UR6, RZ ;  /* 0x0000000621257c24 */ /* 0x000fe4000f8e02ff */
[----:B------:R-:W-:-:S04]  /*43f0*/  IMAD.WIDE.U32 R28, R39, UR6, R30 ;  /* 0x00000006271c7c25 */ /* 0x000fc8000f8e001e */
[----:B------:R-:W-:Y:S01]  /*4400*/  IMAD R37, R39, UR7, R37 ;  /* 0x0000000727257c24 */ /* 0x000fe2000f8e0225 */
[----:B------:R-:W-:-:S04]  /*4410*/  IADD3 R28, P1, R28, UR8, RZ ;  /* 0x000000081c1c7c10 */ /* 0x000fc8000ff3e0ff */
[--C-:B------:R-:W-:Y:S02]  /*4420*/  IADD3.X R29, R29, UR9, R37.reuse, P1, !PT ;  /* 0x000000091d1d7c10 */ /* 0x100fe40008ffe425 */
[----:B------:R-:W-:Y:S01]  /*4430*/  PRMT R37, RZ, 0x7610, R37 ;  /* 0x00007610ff257816 */ /* 0x000fe20000000025 */
[----:B------:R-:W-:Y:S06]  /*4440*/  @P4 BRA `(.L_x_35) ;  /* 0x0000000000044947 */ /* 0x000fec0003800000 */
[----:B------:R0:W5:Y:S02]  /*4450*/  LDG.E.U8 R37, desc[UR28][R28.64] ;  /* 0x0000001c1c257981 */ /* 0x000164000c1e1100 */
.L_x_35:
[----:B------:R-:W-:Y:S05]  /*4460*/  BSYNC B1 ;  /* 0x0000000000017941 */ /* 0x000fea0003800000 */
.L_x_34:
[----:B-----5:R-:W-:Y:S01]  /*4470*/  LOP3.LUT R37, R37, 0xff, RZ, 0xc0, !PT ;  /* 0x000000ff25257812 */ /* 0x020fe200078ec0ff */
[----:B------:R-:W-:Y:S01]  /*4480*/  BSSY B1, `(.L_x_36) ;  /* 0x000000c000017945 */ /* 0x000fe20003800000 */
[----:B------:R-:W-:Y:S02]  /*4490*/  ISETP.GE.AND P1, PT, R36, 0x2, PT ;  /* 0x000000022400780c */ /* 0x000fe40003f26270 */
[----:B------:R-:W-:Y:S02]  /*44a0*/  F2FP.F16.E4M3.UNPACK_B R37, R37 ;  /* 0x00000025ff25723e */ /* 0x000fe400020006ff */
[----:B------:R-:W-:-:S03]  /*44b0*/  ISETP.LT.OR P2, PT, R35, 0x1, !P1 ;  /* 0x000000012300780c */ /* 0x000fc60004f41670 */
[----:B------:R-:W-:-:S05]  /*44c0*/  HADD2.F32 R37, -RZ, R37.H0_H0 ;  /* 0x20000025ff257230 */ /* 0x000fca0000004100 */
[----:B------:R-:W-:Y:S01]  /*44d0*/  FMUL R38, R37, UR32 ;  /* 0x0000002025267c20 */ /* 0x000fe20008400000 */
[----:B------:R-:W-:-:S03]  /*44e0*/  PRMT R37, RZ, 0x7610, R37 ;  /* 0x00007610ff257816 */ /* 0x000fc60000000025 */
[----:B------:R-:W-:-:S05]  /*44f0*/  FFMA R38, R223, UR31, R38 ;  /* 0x0000001fdf267c23 */ /* 0x000fca0008000026 */
[----:B------:R-:W-:-:S05]  /*4500*/  F2FP.SATFINITE.E4M3.F32.PACK_AB_MERGE_C R41, RZ, R38, RZ ;  /* 0x00000026ff29723e */ /* 0x000fca00048070ff */
[----:B------:R1:W-:Y:S01]  /*4510*/  @!P4 STG.E.U8 desc[UR28][R24.64], R41 ;  /* 0x000000291800c986 */ /* 0x0003e2000c10111c */
[----:B------:R-:W-:Y:S05]  /*4520*/  @P2 BRA `(.L_x_37) ;  /* 0x0000000000042947 */ /* 0x000fea0003800000 */
[----:B------:R2:W5:Y:S02]  /*4530*/  LDG.E.U8 R37, desc[UR28][R28.64+0x1] ;  /* 0x0000011c1c257981 */ /* 0x000564000c1e1100 */
.L_x_37:
[----:B------:R-:W-:Y:S05]  /*4540*/  BSYNC B1 ;  /* 0x0000000000017941 */ /* 0x000fea0003800000 */
.L_x_36:
[----:B-----5:R-:W-:Y:S01]  /*4550*/  LOP3.LUT R37, R37, 0xff, RZ, 0xc0, !PT ;  /* 0x000000ff25257812 */ /* 0x020fe200078ec0ff */
[----:B------:R-:W-:Y:S01]  /*4560*/  BSSY B1, `(.L_x_38) ;  /* 0x0000012000017945 */ /* 0x000fe20003800000 */
[----:B------:R-:W-:Y:S02]  /*4570*/  IADD3 R39, P4, R39, 0x8, RZ ;  /* 0x0000000827277810 */ /* 0x000fe40007f9e0ff */
[----:B------:R-:W-:Y:S02]  /*4580*/  F2FP.F16.E4M3.UNPACK_B R37, R37 ;  /* 0x00000025ff25723e */ /* 0x000fe400020006ff */
[----:B------:R-:W-:Y:S01]  /*4590*/  ISETP.LT.OR P0, PT, R35, 0x9, !P0 ;  /* 0x000000092300780c */ /* 0x000fe20004701670 */
[----:B------:R-:W-:Y:S02]  /*45a0*/  IMAD.X R32, RZ, RZ, R33, P4 ;  /* 0x000000ffff207224 */ /* 0x000fe400020e0621 */
[----:B------:R-:W-:Y:S02]  /*45b0*/  HADD2.F32 R37, -RZ, R37.H0_H0 ;  /* 0x20000025ff257230 */ /* 0x000fe40000004100 */
[----:B------:R-:W-:-:S02]  /*45c0*/  IMAD R32, R32, UR6, RZ ;  /* 0x0000000620207c24 */ /* 0x000fc4000f8e02ff */
[----:B------:R-:W-:-:S04]  /*45d0*/  IMAD.WIDE.U32 R30, R39, UR6, R30 ;  /* 0x00000006271e7c25 */ /* 0x000fc8000f8e001e */
[----:B------:R-:W-:Y:S01]  /*45e0*/  FMUL R37, R37, UR32 ;  /* 0x0000002025257c20 */ /* 0x000fe20008400000 */
[----:B------:R-:W-:-:S03]  /*45f0*/  IMAD R39, R39, UR7, R32 ;  /* 0x0000000727277c24 */ /* 0x000fc6000f8e0220 */
[----:B------:R-:W-:Y:S01]  /*4600*/  FFMA R37, R222, UR31, R37 ;  /* 0x0000001fde257c23 */ /* 0x000fe20008000025 */
[----:B------:R-:W-:Y:S02]  /*4610*/  IADD3 R30, P4, R30, UR8, RZ ;  /* 0x000000081e1e7c10 */ /* 0x000fe4000ff9e0ff */
[----:B------:R-:W-:Y:S02]  /*4620*/  PRMT R32, RZ, 0x7610, R32 ;  /* 0x00007610ff207816 */ /* 0x000fe40000000020 */
[----:B------:R-:W-:Y:S02]  /*4630*/  F2FP.SATFINITE.E4M3.F32.PACK_AB_MERGE_C R37, RZ, R37, RZ ;  /* 0x00000025ff25723e */ /* 0x000fe400048070ff */
[----:B------:R-:W-:-:S03]  /*4640*/  IADD3.X R31, R31, UR9, R39, P4, !PT ;  /* 0x000000091f1f7c10 */ /* 0x000fc6000a7fe427 */
[----:B------:R3:W-:Y:S01]  /*4650*/  @!P2 STG.E.U8 desc[UR28][R24.64+0x1], R37 ;  /* 0x000001251800a986 */ /* 0x0007e2000c10111c */
[----:B------:R-:W-:Y:S05]  /*4660*/  @P0 BRA `(.L_x_39) ;  /* 0x0000000000040947 */ /* 0x000fea0003800000 */
[----:B------:R4:W5:Y:S02]  /*4670*/  LDG.E.U8 R32, desc[UR28][R30.64] ;  /* 0x0000001c1e207981 */ /* 0x000964000c1e1100 */
.L_x_39:
[----:B------:R-:W-:Y:S05]  /*4680*/  BSYNC B1 ;  /* 0x0000000000017941 */ /* 0x000fea0003800000 */
.L_x_38:
[----:B-----5:R-:W-:Y:S01]  /*4690*/  LOP3.LUT R32, R32, 0xff, RZ, 0xc0, !PT ;  /* 0x000000ff20207812 */ /* 0x020fe200078ec0ff */
[----:B------:R-:W-:Y:S01]  /*46a0*/  BSSY B1, `(.L_x_40) ;  /* 0x000000b000017945 */ /* 0x000fe20003800000 */
[----:B------:R-:W-:Y:S02]  /*46b0*/  ISETP.LT.OR P1, PT, R35, 0x9, !P1 ;  /* 0x000000092300780c */ /* 0x000fe40004f21670 */
[----:B------:R-:W-:-:S05]  /*46c0*/  F2FP.F16.E4M3.UNPACK_B R32, R32 ;  /* 0x00000020ff20723e */ /* 0x000fca00020006ff */
[----:B------:R-:W-:-:S05]  /*46d0*/  HADD2.F32 R32, -RZ, R32.H0_H0 ;  /* 0x20000020ff207230 */ /* 0x000fca0000004100 */
[----:B------:R-:W-:-:S04]  /*46e0*/  FMUL R32, R32, UR32 ;  /* 0x0000002020207c20 */ /* 0x000fc80008400000 */
[----:B------:R-:W-:-:S05]  /*46f0*/  FFMA R32, R221, UR31, R32 ;  /* 0x0000001fdd207c23 */ /* 0x000fca0008000020 */
[----:B------:R-:W-:Y:S02]  /*4700*/  F2FP.SATFINITE.E4M3.F32.PACK_AB_MERGE_C R33, RZ, R32, RZ ;  /* 0x00000020ff21723e */ /* 0x000fe400048070ff */
[----:B------:R-:W-:-:S03]  /*4710*/  PRMT R32, RZ, 0x7610, R32 ;  /* 0x00007610ff207816 */ /* 0x000fc60000000020 */
[----:B------:R0:W-:Y:S01]  /*4720*/  @!P0 STG.E.U8 desc[UR28][R26.64], R33 ;  /* 0x000000211a008986 */ /* 0x0001e2000c10111c */
[----:B------:R-:W-:Y:S05]  /*4730*/  @P1 BRA `(.L_x_41) ;  /* 0x0000000000041947 */ /* 0x000fea0003800000 */
[----:B------:R0:W5:Y:S02]  /*4740*/  LDG.E.U8 R32, desc[UR28][R30.64+0x1] ;  /* 0x0000011c1e207981 */ /* 0x000164000c1e1100 */
.L_x_41:
[----:B------:R-:W-:Y:S05]  /*4750*/  BSYNC B1 ;  /* 0x0000000000017941 */ /* 0x000fea0003800000 */
.L_x_40:
[----:B-----5:R-:W-:Y:S01]  /*4760*/  LOP3.LUT R32, R32, 0xff, RZ, 0xc0, !PT ;  /* 0x000000ff20207812 */ /* 0x020fe200078ec0ff */
[----:B------:R-:W-:Y:S01]  /*4770*/  BSSY B1, `(.L_x_42) ;  /* 0x000000c000017945 */ /* 0x000fe20003800000 */
[----:B------:R-:W-:Y:S02]  /*4780*/  ISETP.GE.AND P0, PT, R36, 0x9, PT ;  /* 0x000000092400780c */ /* 0x000fe40003f06270 */
[----:B------:R-:W-:Y:S02]  /*4790*/  F2FP.F16.E4M3.UNPACK_B R32, R32 ;  /* 0x00000020ff20723e */ /* 0x000fe400020006ff */
[----:B------:R-:W-:-:S03]  /*47a0*/  ISETP.LT.OR P2, PT, R35, 0x1, !P0 ;  /* 0x000000012300780c */ /* 0x000fc60004741670 */
[----:B------:R-:W-:-:S05]  /*47b0*/  HADD2.F32 R32, -RZ, R32.H0_H0 ;  /* 0x20000020ff207230 */ /* 0x000fca0000004100 */
[----:B0-----:R-:W-:Y:S01]  /*47c0*/  FMUL R33, R32, UR32 ;  /* 0x0000002020217c20 */ /* 0x001fe20008400000 */
[----:B------:R-:W-:-:S03]  /*47d0*/  PRMT R32, RZ, 0x7610, R32 ;  /* 0x00007610ff207816 */ /* 0x000fc60000000020 */
[----:B------:R-:W-:-:S05]  /*47e0*/  FFMA R33, R220, UR31, R33 ;  /* 0x0000001fdc217c23 */ /* 0x000fca0008000021 */
[----:B------:R-:W-:-:S05]  /*47f0*/  F2FP.SATFINITE.E4M3.F32.PACK_AB_MERGE_C R33, RZ, R33, RZ ;  /* 0x00000021ff21723e */ /* 0x000fca00048070ff */
[----:B------:R0:W-:Y:S01]  /*4800*/  @!P1 STG.E.U8 desc[UR28][R26.64+0x1], R33 ;  /* 0x000001211a009986 */ /* 0x0001e2000c10111c */
[----:B------:R-:W-:Y:S05]  /*4810*/  @P2 BRA `(.L_x_43) ;  /* 0x0000000000042947 */ /* 0x000fea0003800000 */
[----:B------:R0:W5:Y:S02]  /*4820*/  LDG.E.U8 R32, desc[UR28][R28.64+0x8] ;  /* 0x0000081c1c207981 */ /* 0x000164000c1e1100 */
.L_x_43:
[----:B------:R-:W-:Y:S05]  /*4830*/  BSYNC B1 ;  /* 0x0000000000017941 */ /* 0x000fea0003800000 */
.L_x_42:
[----:B-----5:R-:W-:Y:S01]  /*4840*/  LOP3.LUT R32, R32, 0xff, RZ, 0xc0, !PT ;  /* 0x000000ff20207812 */ /* 0x020fe200078ec0ff */
[----:B------:R-:W-:Y:S01]  /*4850*/  BSSY B1, `(.L_x_44) ;  /* 0x000000c000017945 */ /* 0x000fe20003800000 */
[----:B------:R-:W-:Y:S02]  /*4860*/  ISETP.GE.AND P1, PT, R36, 0xa, PT ;  /* 0x0000000a2400780c */ /* 0x000fe40003f26270 */
[----:B------:R-:W-:Y:S02]  /*4870*/  F2FP.F16.E4M3.UNPACK_B R32, R32 ;  /* 0x00000020ff20723e */ /* 0x000fe400020006ff */
[----:B------:R-:W-:-:S03]  /*4880*/  ISETP.LT.OR P4, PT, R35, 0x1, !P1 ;  /* 0x000000012300780c */ /* 0x000fc60004f81670 */
[----:B------:R-:W-:-:S05]  /*4890*/  HADD2.F32 R32, -RZ, R32.H0_H0 ;  /* 0x20000020ff207230 */ /* 0x000fca0000004100 */
[----:B------:R-:W-:-:S04]  /*48a0*/  FMUL R32, R32, UR32 ;  /* 0x0000002020207c20 */ /* 0x000fc80008400000 */
[----:B------:R-:W-:-:S05]  /*48b0*/  FFMA R32, R219, UR31, R32 ;  /* 0x0000001fdb207c23 */ /* 0x000fca0008000020 */
[----:B0-----:R-:W-:Y:S02]  /*48c0*/  F2FP.SATFINITE.E4M3.F32.PACK_AB_MERGE_C R33, RZ, R32, RZ ;  /* 0x00000020ff21723e */ /* 0x001fe400048070ff */
[----:B------:R-:W-:-:S03]  /*48d0*/  PRMT R32, RZ, 0x7610, R32 ;  /* 0x00007610ff207816 */ /* 0x000fc60000000020 */
[----:B------:R0:W-:Y:S01]  /*48e0*/  @!P2 STG.E.U8 desc[UR28][R24.64+0x8], R33 ;  /* 0x000008211800a986 */ /* 0x0001e2000c10111c */
[----:B------:R-:W-:Y:S05]  /*48f0*/  @P4 BRA `(.L_x_45) ;  /* 0x0000000000044947 */ /* 0x000fea0003800000 */
[----:B------:R0:W5:Y:S02]  /*4900*/  LDG.E.U8 R32, desc[UR28][R28.64+0x9] ;  /* 0x0000091c1c207981 */ /* 0x000164000c1e1100 */
.L_x_45:
[----:B------:R-:W-:Y:S05]  /*4910*/  BSYNC B1 ;  /* 0x0000000000017941 */ /* 0x000fea0003800000 */
.L_x_44:
[----:B-----5:R-:W-:Y:S01]  /*4920*/  LOP3.LUT R32, R32, 0xff, RZ, 0xc0, !PT ;  /* 0x000000ff20207812 */ /* 0x020fe200078ec0ff */
[----:B------:R-:W-:Y:S01]  /*4930*/  BSSY B1, `(.L_x_46) ;  /* 0x000000b000017945 */ /* 0x000fe20003800000 */
[----:B------:R-:W-:Y:S02]  /*4940*/  ISETP.LT.OR P0, PT, R35, 0x9, !P0 ;  /* 0x000000092300780c */ /* 0x000fe40004701670 */
[----:B------:R-:W-:-:S05]  /*4950*/  F2FP.F16.E4M3.UNPACK_B R32, R32 ;  /* 0x00000020ff20723e */ /* 0x000fca00020006ff */
        /* <DEDUP_REMOVED lines=8> */
.L_x_47:
[----:B------:R-:W-:Y:S05]  /*49e0*/  BSYNC B1 ;  /* 0x0000000000017941 */ /* 0x000fea0003800000 */
.L_x_46:
[----:B-----5:R-:W-:Y:S01]  /*49f0*/  LOP3.LUT R32, R32, 0xff, RZ, 0xc0, !PT ;  /* 0x000000ff20207812 */ /* 0x020fe200078ec0ff */
[----:B------:R-:W-:Y:S01]  /*4a00*/  BSSY B1, `(.L_x_48) ;  /* 0x000000b000017945 */ /* 0x000fe20003800000 */
[----:B------:R-:W-:Y:S02]  /*4a10*/  ISETP.LT.OR P1, PT, R35, 0x9, !P1 ;  /* 0x000000092300780c */ /* 0x000fe40004f21670 */
[----:B------:R-:W-:-:S05]  /*4a20*/  F2FP.F16.E4M3.UNPACK_B R32, R32 ;  /* 0x00000020ff20723e */ /* 0x000fca00020006ff */
        /* <DEDUP_REMOVED lines=8> */
.L_x_49:
[----:B------:R-:W-:Y:S05]  /*4ab0*/  BSYNC B1 ;  /* 0x0000000000017941 */ /* 0x000fea0003800000 */
.L_x_48:
        /* <DEDUP_REMOVED lines=13> */
.L_x_51:
[----:B------:R-:W-:Y:S05]  /*4b90*/  BSYNC B1 ;  /* 0x0000000000017941 */ /* 0x000fea0003800000 */
.L_x_50:
        /* <DEDUP_REMOVED lines=13> */
.L_x_53:
[----:B------:R-:W-:Y:S05]  /*4c70*/  BSYNC B1 ;  /* 0x0000000000017941 */ /* 0x000fea0003800000 */
.L_x_52:
        /* <DEDUP_REMOVED lines=12> */
.L_x_55:
[----:B------:R-:W-:Y:S05]  /*4d40*/  BSYNC B1 ;  /* 0x0000000000017941 */ /* 0x000fea0003800000 */
.L_x_54:
        /* <DEDUP_REMOVED lines=12> */
.L_x_57:
[----:B------:R-:W-:Y:S05]  /*4e10*/  BSYNC B1 ;  /* 0x0000000000017941 */ /* 0x000fea0003800000 */
.L_x_56:
        /* <DEDUP_REMOVED lines=13> */
.L_x_59:
[----:B------:R-:W-:Y:S05]  /*4ef0*/  BSYNC B1 ;  /* 0x0000000000017941 */ /* 0x000fea0003800000 */
.L_x_58:
        /* <DEDUP_REMOVED lines=13> */
.L_x_61:
[----:B------:R-:W-:Y:S05]  /*4fd0*/  BSYNC B1 ;  /* 0x0000000000017941 */ /* 0x000fea0003800000 */
.L_x_60:
        /* <DEDUP_REMOVED lines=12> */
.L_x_63:
[----:B------:R-:W-:Y:S05]  /*50a0*/  BSYNC B1 ;  /* 0x0000000000017941 */ /* 0x000fea0003800000 */
.L_x_62:
        /* <DEDUP_REMOVED lines=12> */
.L_x_65:
[----:B------:R-:W-:Y:S05]  /*5170*/  BSYNC B1 ;  /* 0x0000000000017941 */ /* 0x000fea0003800000 */
.L_x_64:
        /* <DEDUP_REMOVED lines=13> */
.L_x_67:
[----:B------:R-:W-:Y:S05]  /*5250*/  BSYNC B1 ;  /* 0x0000000000017941 */ /* 0x000fea0003800000 */
.L_x_66:
        /* <DEDUP_REMOVED lines=13> */
.L_x_69:
[----:B------:R-:W-:Y:S05]  /*5330*/  BSYNC B1 ;  /* 0x0000000000017941 */ /* 0x000fea0003800000 */
.L_x_68:
        /* <DEDUP_REMOVED lines=12> */
.L_x_71:
[----:B------:R-:W-:Y:S05]  /*5400*/  BSYNC B1 ;  /* 0x0000000000017941 */ /* 0x000fea0003800000 */
.L_x_70:
        /* <DEDUP_REMOVED lines=12> */
.L_x_73:
[----:B------:R-:W-:Y:S05]  /*54d0*/  BSYNC B1 ;  /* 0x0000000000017941 */ /* 0x000fea0003800000 */
.L_x_72:
        /* <DEDUP_REMOVED lines=13> */
.L_x_75:
[----:B------:R-:W-:Y:S05]  /*55b0*/  BSYNC B1 ;  /* 0x0000000000017941 */ /* 0x000fea0003800000 */
.L_x_74:
        /* <DEDUP_REMOVED lines=13> */
.L_x_77:
[----:B------:R-:W-:Y:S05]  /*5690*/  BSYNC B1 ;  /* 0x0000000000017941 */ /* 0x000fea0003800000 */
.L_x_76:
        /* <DEDUP_REMOVED lines=12> */
.L_x_79:
[----:B------:R-:W-:Y:S05]  /*5760*/  BSYNC B1 ;  /* 0x0000000000017941 */ /* 0x000fea0003800000 */
.L_x_78:
        /* <DEDUP_REMOVED lines=12> */
.L_x_81:
[----:B------:R-:W-:Y:S05]  /*5830*/  BSYNC B1 ;  /* 0x0000000000017941 */ /* 0x000fea0003800000 */
.L_x_80:
        /* <DEDUP_REMOVED lines=13> */
.L_x_83:
[----:B------:R-:W-:Y:S05]  /*5910*/  BSYNC B1 ;  /* 0x0000000000017941 */ /* 0x000fea0003800000 */
.L_x_82:
        /* <DEDUP_REMOVED lines=13> */
.L_x_85:
[----:B------:R-:W-:Y:S05]  /*59f0*/  BSYNC B1 ;  /* 0x0000000000017941 */ /* 0x000fea0003800000 */
.L_x_84:
        /* <DEDUP_REMOVED lines=12> */
.L_x_87:
[----:B------:R-:W-:Y:S05]  /*5ac0*/  BSYNC B1 ;  /* 0x0000000000017941 */ /* 0x000fea0003800000 */
.L_x_86:
        /* <DEDUP_REMOVED lines=12> */
.L_x_89:
[----:B------:R-:W-:Y:S05]  /*5b90*/  BSYNC B1 ;  /* 0x0000000000017941 */ /* 0x000fea0003800000 */
.L_x_88:
        /* <DEDUP_REMOVED lines=13> */
.L_x_91:
[----:B------:R-:W-:Y:S05]  /*5c70*/  BSYNC B1 ;  /* 0x0000000000017941 */ /* 0x000fea0003800000 */
.L_x_90:
        /* <DEDUP_REMOVED lines=13> */
.L_x_93:
[----:B------:R-:W-:Y:S05]  /*5d50*/  BSYNC B1 ;  /* 0x0000000000017941 */ /* 0x000fea0003800000 */
.L_x_92:
        /* <DEDUP_REMOVED lines=12> */
.L_x_95:
[----:B------:R-:W-:Y:S05]  /*5e20*/  BSYNC B1 ;  /* 0x0000000000017941 */ /* 0x000fea0003800000 */
.L_x_94:
        /* <DEDUP_REMOVED lines=12> */
.L_x_97:
[----:B------:R-:W-:Y:S05]  /*5ef0*/  BSYNC B1 ;  /* 0x0000000000017941 */ /* 0x000fea0003800000 */
.L_x_96:
        /* <DEDUP_REMOVED lines=13> */
.L_x_99:
[----:B------:R-:W-:Y:S05]  /*5fd0*/  BSYNC B1 ;  /* 0x0000000000017941 */ /* 0x000fea0003800000 */
.L_x_98:
        /* <DEDUP_REMOVED lines=13> */
.L_x_101:
[----:B------:R-:W-:Y:S05]  /*60b0*/  BSYNC B1 ;  /* 0x0000000000017941 */ /* 0x000fea0003800000 */
.L_x_100:
        /* <DEDUP_REMOVED lines=12> */
.L_x_103:
[----:B------:R-:W-:Y:S05]  /*6180*/  BSYNC B1 ;  /* 0x0000000000017941 */ /* 0x000fea0003800000 */
.L_x_102:
        /* <DEDUP_REMOVED lines=12> */
.L_x_105:
[----:B------:R-:W-:Y:S05]  /*6250*/  BSYNC B1 ;  /* 0x0000000000017941 */ /* 0x000fea0003800000 */
.L_x_104:
        /* <DEDUP_REMOVED lines=13> */
.L_x_107:
[----:B------:R-:W-:Y:S05]  /*6330*/  BSYNC B1 ;  /* 0x0000000000017941 */ /* 0x000fea0003800000 */
.L_x_106:
        /* <DEDUP_REMOVED lines=13> */
.L_x_109:
[----:B------:R-:W-:Y:S05]  /*6410*/  BSYNC B1 ;  /* 0x0000000000017941 */ /* 0x000fea0003800000 */
.L_x_108:
        /* <DEDUP_REMOVED lines=12> */
.L_x_111:
[----:B------:R-:W-:Y:S05]  /*64e0*/  BSYNC B1 ;  /* 0x0000000000017941 */ /* 0x000fea0003800000 */
.L_x_110:
        /* <DEDUP_REMOVED lines=12> */
.L_x_113:
[----:B------:R-:W-:Y:S05]  /*65b0*/  BSYNC B1 ;  /* 0x0000000000017941 */ /* 0x000fea0003800000 */
.L_x_112:
        /* <DEDUP_REMOVED lines=13> */
.L_x_115:
[----:B------:R-:W-:Y:S05]  /*6690*/  BSYNC B1 ;  /* 0x0000000000017941 */ /* 0x000fea0003800000 */
.L_x_114:
        /* <DEDUP_REMOVED lines=13> */
.L_x_117:
[----:B------:R-:W-:Y:S05]  /*6770*/  BSYNC B1 ;  /* 0x0000000000017941 */ /* 0x000fea0003800000 */
.L_x_116:
        /* <DEDUP_REMOVED lines=12> */
.L_x_119:
[----:B------:R-:W-:Y:S05]  /*6840*/  BSYNC B1 ;  /* 0x0000000000017941 */ /* 0x000fea0003800000 */
.L_x_118:
        /* <DEDUP_REMOVED lines=12> */
.L_x_121:
[----:B------:R-:W-:Y:S05]  /*6910*/  BSYNC B1 ;  /* 0x0000000000017941 */ /* 0x000fea0003800000 */
.L_x_120:
        /* <DEDUP_REMOVED lines=13> */
.L_x_123:
[----:B------:R-:W-:Y:S05]  /*69f0*/  BSYNC B1 ;  /* 0x0000000000017941 */ /* 0x000fea0003800000 */
.L_x_122:
        /* <DEDUP_REMOVED lines=13> */
.L_x_125:
[----:B------:R-:W-:Y:S05]  /*6ad0*/  BSYNC B1 ;  /* 0x0000000000017941 */ /* 0x000fea0003800000 */
.L_x_124:
        /* <DEDUP_REMOVED lines=12> */
.L_x_127:
[----:B------:R-:W-:Y:S05]  /*6ba0*/  BSYNC B1 ;  /* 0x0000000000017941 */ /* 0x000fea0003800000 */
.L_x_126:
        /* <DEDUP_REMOVED lines=12> */
.L_x_129:
[----:B------:R-:W-:Y:S05]  /*6c70*/  BSYNC B1 ;  /* 0x0000000000017941 */ /* 0x000fea0003800000 */
.L_x_128:
        /* <DEDUP_REMOVED lines=13> */
.L_x_131:
[----:B------:R-:W-:Y:S05]  /*6d50*/  BSYNC B1 ;  /* 0x0000000000017941 */ /* 0x000fea0003800000 */
.L_x_130:
        /* <DEDUP_REMOVED lines=13> */
.L_x_133:
[----:B------:R-:W-:Y:S05]  /*6e30*/  BSYNC B1 ;  /* 0x0000000000017941 */ /* 0x000fea0003800000 */
.L_x_132:
        /* <DEDUP_REMOVED lines=12> */
.L_x_135:
[----:B------:R-:W-:Y:S05]  /*6f00*/  BSYNC B1 ;  /* 0x0000000000017941 */ /* 0x000fea0003800000 */
.L_x_134:
        /* <DEDUP_REMOVED lines=12> */
.L_x_137:
[----:B------:R-:W-:Y:S05]  /*6fd0*/  BSYNC B1 ;  /* 0x0000000000017941 */ /* 0x000fea0003800000 */
.L_x_136:
        /* <DEDUP_REMOVED lines=13> */
.L_x_139:
[----:B------:R-:W-:Y:S05]  /*70b0*/  BSYNC B1 ;  /* 0x0000000000017941 */ /* 0x000fea0003800000 */
.L_x_138:
        /* <DEDUP_REMOVED lines=13> */
.L_x_141:
[----:B------:R-:W-:Y:S05]  /*7190*/  BSYNC B1 ;  /* 0x0000000000017941 */ /* 0x000fea0003800000 */
.L_x_140:
        /* <DEDUP_REMOVED lines=12> */
.L_x_143:
[----:B------:R-:W-:Y:S05]  /*7260*/  BSYNC B1 ;  /* 0x0000000000017941 */ /* 0x000fea0003800000 */
.L_x_142:
        /* <DEDUP_REMOVED lines=12> */
.L_x_145:
[----:B------:R-:W-:Y:S05]  /*7330*/  BSYNC B1 ;  /* 0x0000000000017941 */ /* 0x000fea0003800000 */
.L_x_144:
        /* <DEDUP_REMOVED lines=13> */
.L_x_147:
[----:B------:R-:W-:Y:S05]  /*7410*/  BSYNC B1 ;  /* 0x0000000000017941 */ /* 0x000fea0003800000 */
.L_x_146:
        /* <DEDUP_REMOVED lines=13> */
.L_x_149:
[----:B------:R-:W-:Y:S05]  /*74f0*/  BSYNC B1 ;  /* 0x0000000000017941 */ /* 0x000fea0003800000 */
.L_x_148:
        /* <DEDUP_REMOVED lines=12> */
.L_x_151:
[----:B------:R-:W-:Y:S05]  /*75c0*/  BSYNC B1 ;  /* 0x0000000000017941 */ /* 0x000fea0003800000 */
.L_x_150:
        /* <DEDUP_REMOVED lines=12> */
.L_x_153:
[----:B------:R-:W-:Y:S05]  /*7690*/  BSYNC B1 ;  /* 0x0000000000017941 */ /* 0x000fea0003800000 */
.L_x_152:
        /* <DEDUP_REMOVED lines=13> */
.L_x_155:
[----:B------:R-:W-:Y:S05]  /*7770*/  BSYNC B1 ;  /* 0x0000000000017941 */ /* 0x000fea0003800000 */
.L_x_154:
        /* <DEDUP_REMOVED lines=13> */
.L_x_157:
[----:B------:R-:W-:Y:S05]  /*7850*/  BSYNC B1 ;  /* 0x0000000000017941 */ /* 0x000fea0003800000 */
.L_x_156:
        /* <DEDUP_REMOVED lines=12> */
.L_x_159:
[----:B------:R-:W-:Y:S05]  /*7920*/  BSYNC B1 ;  /* 0x0000000000017941 */ /* 0x000fea0003800000 */
.L_x_158:
        /* <DEDUP_REMOVED lines=12> */
.L_x_161:
[----:B------:R-:W-:Y:S05]  /*79f0*/  BSYNC B1 ;  /* 0x0000000000017941 */ /* 0x000fea0003800000 */
.L_x_160:
        /* <DEDUP_REMOVED lines=13> */
.L_x_163:
[----:B------:R-:W-:Y:S05]  /*7ad0*/  BSYNC B1 ;  /* 0x0000000000017941 */ /* 0x000fea0003800000 */
.L_x_162:
        /* <DEDUP_REMOVED lines=13> */
.L_x_165:
[----:B------:R-:W-:Y:S05]  /*7bb0*/  BSYNC B1 ;  /* 0x0000000000017941 */ /* 0x000fea0003800000 */
.L_x_164:
        /* <DEDUP_REMOVED lines=12> */
.L_x_167:
[----:B------:R-:W-:Y:S05]  /*7c80*/  BSYNC B1 ;  /* 0x0000000000017941 */ /* 0x000fea0003800000 */
.L_x_166:
        /* <DEDUP_REMOVED lines=12> */
.L_x_169:
[----:B------:R-:W-:Y:S05]  /*7d50*/  BSYNC B1 ;  /* 0x0000000000017941 */ /* 0x000fea0003800000 */
.L_x_168:
        /* <DEDUP_REMOVED lines=13> */
.L_x_171:
[----:B------:R-:W-:Y:S05]  /*7e30*/  BSYNC B1 ;  /* 0x0000000000017941 */ /* 0x000fea0003800000 */
.L_x_170:
        /* <DEDUP_REMOVED lines=13> */
.L_x_173:
[----:B------:R-:W-:Y:S05]  /*7f10*/  BSYNC B1 ;  /* 0x0000000000017941 */ /* 0x000fea0003800000 */
.L_x_172:
        /* <DEDUP_REMOVED lines=12> */
.L_x_175:
[----:B------:R-:W-:Y:S05]  /*7fe0*/  BSYNC B1 ;  /* 0x0000000000017941 */ /* 0x000fea0003800000 */
.L_x_174:
        /* <DEDUP_REMOVED lines=12> */
.L_x_177:
[----:B------:R-:W-:Y:S05]  /*80b0*/  BSYNC B1 ;  /* 0x0000000000017941 */ /* 0x000fea0003800000 */
.L_x_176:
        /* <DEDUP_REMOVED lines=13> */
.L_x_179:
[----:B------:R-:W-:Y:S05]  /*8190*/  BSYNC B1 ;  /* 0x0000000000017941 */ /* 0x000fea0003800000 */
.L_x_178:
        /* <DEDUP_REMOVED lines=13> */
.L_x_181:
[----:B------:R-:W-:Y:S05]  /*8270*/  BSYNC B1 ;  /* 0x0000000000017941 */ /* 0x000fea0003800000 */
.L_x_180:
        /* <DEDUP_REMOVED lines=12> */
.L_x_183:
[----:B------:R-:W-:Y:S05]  /*8340*/  BSYNC B1 ;  /* 0x0000000000017941 */ /* 0x000fea0003800000 */
.L_x_182:
        /* <DEDUP_REMOVED lines=12> */
.L_x_185:
[----:B------:R-:W-:Y:S05]  /*8410*/  BSYNC B1 ;  /* 0x0000000000017941 */ /* 0x000fea0003800000 */
.L_x_184:
        /* <DEDUP_REMOVED lines=13> */
.L_x_187:
[----:B------:R-:W-:Y:S05]  /*84f0*/  BSYNC B1 ;  /* 0x0000000000017941 */ /* 0x000fea0003800000 */
.L_x_186:
        /* <DEDUP_REMOVED lines=13> */
.L_x_189:
[----:B------:R-:W-:Y:S05]  /*85d0*/  BSYNC B1 ;  /* 0x0000000000017941 */ /* 0x000fea0003800000 */
.L_x_188:
        /* <DEDUP_REMOVED lines=12> */
.L_x_191:
[----:B------:R-:W-:Y:S05]  /*86a0*/  BSYNC B1 ;  /* 0x0000000000017941 */ /* 0x000fea0003800000 */
.L_x_190:
        /* <DEDUP_REMOVED lines=12> */
.L_x_193:
[----:B------:R-:W-:Y:S05]  /*8770*/  BSYNC B1 ;  /* 0x0000000000017941 */ /* 0x000fea0003800000 */
.L_x_192:
        /* <DEDUP_REMOVED lines=13> */
.L_x_195:
[----:B------:R-:W-:Y:S05]  /*8850*/  BSYNC B1 ;  /* 0x0000000000017941 */ /* 0x000fea0003800000 */
.L_x_194:
        /* <DEDUP_REMOVED lines=13> */
.L_x_197:
[----:B------:R-:W-:Y:S05]  /*8930*/  BSYNC B1 ;  /* 0x0000000000017941 */ /* 0x000fea0003800000 */
.L_x_196:
        /* <DEDUP_REMOVED lines=12> */
.L_x_199:
[----:B------:R-:W-:Y:S05]  /*8a00*/  BSYNC B1 ;  /* 0x0000000000017941 */ /* 0x000fea0003800000 */
.L_x_198:
        /* <DEDUP_REMOVED lines=12> */
.L_x_201:
[----:B------:R-:W-:Y:S05]  /*8ad0*/  BSYNC B1 ;  /* 0x0000000000017941 */ /* 0x000fea0003800000 */
.L_x_200:
        /* <DEDUP_REMOVED lines=13> */
.L_x_203:
[----:B------:R-:W-:Y:S05]  /*8bb0*/  BSYNC B1 ;  /* 0x0000000000017941 */ /* 0x000fea0003800000 */
.L_x_202:
        /* <DEDUP_REMOVED lines=13> */
.L_x_205:
[----:B------:R-:W-:Y:S05]  /*8c90*/  BSYNC B1 ;  /* 0x0000000000017941 */ /* 0x000fea0003800000 */
.L_x_204:
        /* <DEDUP_REMOVED lines=12> */
.L_x_207:
[----:B------:R-:W-:Y:S05]  /*8d60*/  BSYNC B1 ;  /* 0x0000000000017941 */ /* 0x000fea0003800000 */
.L_x_206:
        /* <DEDUP_REMOVED lines=12> */
.L_x_209:
[----:B------:R-:W-:Y:S05]  /*8e30*/  BSYNC B1 ;  /* 0x0000000000017941 */ /* 0x000fea0003800000 */
.L_x_208:
        /* <DEDUP_REMOVED lines=13> */
.L_x_211:
[----:B------:R-:W-:Y:S05]  /*8f10*/  BSYNC B1 ;  /* 0x0000000000017941 */ /* 0x000fea0003800000 */
.L_x_210:
[----:B-----5:R-:W-:Y:S01]  /*8f20*/  LOP3.LUT R32, R32, 0xff, RZ, 0xc0, !PT ;  /* 0x000000ff20207812 */ /* 0x020fe200078ec0ff */
[----:B------:R-:W-:Y:S01]  /*8f30*/  BSSY B1, `(.L_x_212) ;  /* 0x000000c000017945 */ /* 0x000fe20003800000 */
[----:B------:R-:W-:Y:S02]  /*8f40*/  ISETP.GE.AND P1, PT, R36, 0xb2, PT ;  /* 0x000000b22400780c */ /* 0x000fe40003f26270 */
[----:B------:R-:W-:Y:S02]  /*8f50*/  F2FP.F16.E4M3.UNPACK_B R32, R32 ;  /* 0x00000020ff20723e */ /* 0x000fe400020006ff */
[----:B------:R-:W-:-:S03]  /*8f60*/  ISETP.LT.OR P4, PT, R35, 0x1, !P1 ;  /* 0x000000012300780c */ /* 0x000fc60004f81670 */
[----:B------:R-:W-:-:S05]  /*8f70*/  HADD2.F32 R32, -RZ, R32.H0_H0 ;  /* 0x20000020ff207230 */ /* 0x000fca0000004100 */
[----:B------:R-:W-:-:S04]  /*8f80*/  FMUL R32, R32, UR32 ;  /* 0x0000002020207c20 */ /* 0x000fc80008400000 */
[----:B------:R-:W-:Y:S01]  /*8f90*/  FFMA R32, R23, UR31, R32 ;  /* 0x0000001f17207c23 */ /* 0x000fe20008000020 */
[----:B------:R-:W-:-:S04]  /*8fa0*/  PRMT R23, RZ, 0x7610, R23 ;  /* 0x00007610ff177816 */ /* 0x000fc80000000017 */
[----:B0-----:R-:W-:-:S05]  /*8fb0*/  F2FP.SATFINITE.E4M3.F32.PACK_AB_MERGE_C R33, RZ, R32, RZ ;  /* 0x00000020ff21723e */ /* 0x001fca00048070ff */
[----:B------:R0:W-:Y:S01]  /*8fc0*/  @!P2 STG.E.U8 desc[UR28][R24.64+0xb0], R33 ;  /* 0x0000b0211800a986 */ /* 0x0001e2000c10111c */
[----:B------:R-:W-:Y:S05]  /*8fd0*/  @P4 BRA `(.L_x_213) ;  /* 0x0000000000044947 */ /* 0x000fea0003800000 */
[----:B------:R0:W5:Y:S02]  /*8fe0*/  LDG.E.U8 R23, desc[UR28][R28.64+0xb1] ;  /* 0x0000b11c1c177981 */ /* 0x000164000c1e1100 */
.L_x_213:
[----:B------:R-:W-:Y:S05]  /*8ff0*/  BSYNC B1 ;  /* 0x0000000000017941 */ /* 0x000fea0003800000 */
.L_x_212:
[----:B-----5:R-:W-:Y:S01]  /*9000*/  LOP3.LUT R23, R23, 0xff, RZ, 0xc0, !PT ;  /* 0x000000ff17177812 */ /* 0x020fe200078ec0ff */
[----:B------:R-:W-:Y:S01]  /*9010*/  BSSY B1, `(.L_x_214) ;  /* 0x000000b000017945 */ /* 0x000fe20003800000 */
[----:B------:R-:W-:Y:S02]  /*9020*/  ISETP.LT.OR P0, PT, R35, 0x9, !P0 ;  /* 0x000000092300780c */ /* 0x000fe40004701670 */
[----:B------:R-:W-:-:S05]  /*9030*/  F2FP.F16.E4M3.UNPACK_B R23, R23 ;  /* 0x00000017ff17723e */ /* 0x000fca00020006ff */
[----:B------:R-:W-:-:S05]  /*9040*/  HADD2.F32 R23, -RZ, R23.H0_H0 ;  /* 0x20000017ff177230 */ /* 0x000fca0000004100 */
[----:B------:R-:W-:-:S04]  /*9050*/  FMUL R23, R23, UR32 ;  /* 0x0000002017177c20 */ /* 0x000fc80008400000 */
[----:B------:R-:W-:Y:S01]  /*9060*/  FFMA R23, R22, UR31, R23 ;  /* 0x0000001f16177c23 */ /* 0x000fe20008000017 */
[----:B------:R-:W-:-:S04]  /*9070*/  PRMT R22, RZ, 0x7610, R22 ;  /* 0x00007610ff167816 */ /* 0x000fc80000000016 */
[----:B------:R-:W-:-:S05]  /*9080*/  F2FP.SATFINITE.E4M3.F32.PACK_AB_MERGE_C R23, RZ, R23, RZ ;  /* 0x00000017ff17723e */ /* 0x000fca00048070ff */
[----:B------:R0:W-:Y:S01]  /*9090*/  @!P4 STG.E.U8 desc[UR28][R24.64+0xb1], R23 ;  /* 0x0000b1171800c986 */ /* 0x0001e2000c10111c */
[----:B------:R-:W-:Y:S05]  /*90a0*/  @P0 BRA `(.L_x_215) ;  /* 0x0000000000040947 */ /* 0x000fea0003800000 */
[----:B------:R0:W5:Y:S02]  /*90b0*/  LDG.E.U8 R22, desc[UR28][R30.64+0xb0] ;  /* 0x0000b01c1e167981 */ /* 0x000164000c1e1100 */
.L_x_215:
[----:B------:R-:W-:Y:S05]  /*90c0*/  BSYNC B1 ;  /* 0x0000000000017941 */ /* 0x000fea0003800000 */
.L_x_214:
        /* <DEDUP_REMOVED lines=12> */
.L_x_217:
[----:B------:R-:W-:Y:S05]  /*9190*/  BSYNC B1 ;  /* 0x0000000000017941 */ /* 0x000fea0003800000 */
.L_x_216:
        /* <DEDUP_REMOVED lines=13> */
.L_x_219:
[----:B------:R-:W-:Y:S05]  /*9270*/  BSYNC B1 ;  /* 0x0000000000017941 */ /* 0x000fea0003800000 */
.L_x_218:
        /* <DEDUP_REMOVED lines=13> */
.L_x_221:
[----:B------:R-:W-:Y:S05]  /*9350*/  BSYNC B1 ;  /* 0x0000000000017941 */ /* 0x000fea0003800000 */
.L_x_220:
        /* <DEDUP_REMOVED lines=12> */
.L_x_223:
[----:B------:R-:W-:Y:S05]  /*9420*/  BSYNC B1 ;  /* 0x0000000000017941 */ /* 0x000fea0003800000 */
.L_x_222:
        /* <DEDUP_REMOVED lines=12> */
.L_x_225:
[----:B------:R-:W-:Y:S05]  /*94f0*/  BSYNC B1 ;  /* 0x0000000000017941 */ /* 0x000fea0003800000 */
.L_x_224:
        /* <DEDUP_REMOVED lines=13> */
.L_x_227:
[----:B------:R-:W-:Y:S05]  /*95d0*/  BSYNC B1 ;  /* 0x0000000000017941 */ /* 0x000fea0003800000 */
.L_x_226:
        /* <DEDUP_REMOVED lines=13> */
.L_x_229:
[----:B------:R-:W-:Y:S05]  /*96b0*/  BSYNC B1 ;  /* 0x0000000000017941 */ /* 0x000fea0003800000 */
.L_x_228:
        /* <DEDUP_REMOVED lines=12> */
.L_x_231:
[----:B------:R-:W-:Y:S05]  /*9780*/  BSYNC B1 ;  /* 0x0000000000017941 */ /* 0x000fea0003800000 */
.L_x_230:
        /* <DEDUP_REMOVED lines=12> */
.L_x_233:
[----:B------:R-:W-:Y:S05]  /*9850*/  BSYNC B1 ;  /* 0x0000000000017941 */ /* 0x000fea0003800000 */
.L_x_232:
        /* <DEDUP_REMOVED lines=13> */
.L_x_235:
[----:B------:R-:W-:Y:S05]  /*9930*/  BSYNC B1 ;  /* 0x0000000000017941 */ /* 0x000fea0003800000 */
.L_x_234:
        /* <DEDUP_REMOVED lines=13> */
.L_x_237:
[----:B------:R-:W-:Y:S05]  /*9a10*/  BSYNC B1 ;  /* 0x0000000000017941 */ /* 0x000fea0003800000 */
.L_x_236:
        /* <DEDUP_REMOVED lines=12> */
.L_x_239:
[----:B------:R-:W-:Y:S05]  /*9ae0*/  BSYNC B1 ;  /* 0x0000000000017941 */ /* 0x000fea0003800000 */
.L_x_238:
        /* <DEDUP_REMOVED lines=12> */
.L_x_241:
[----:B------:R-:W-:Y:S05]  /*9bb0*/  BSYNC B1 ;  /* 0x0000000000017941 */ /* 0x000fea0003800000 */
.L_x_240:
        /* <DEDUP_REMOVED lines=13> */
.L_x_243:
[----:B------:R-:W-:Y:S05]  /*9c90*/  BSYNC B1 ;  /* 0x0000000000017941 */ /* 0x000fea0003800000 */
.L_x_242:
        /* <DEDUP_REMOVED lines=13> */
.L_x_245:
[----:B------:R-:W-:Y:S05]  /*9d70*/  BSYNC B1 ;  /* 0x0000000000017941 */ /* 0x000fea0003800000 */
.L_x_244:
        /* <DEDUP_REMOVED lines=12> */
.L_x_247:
[----:B------:R-:W-:Y:S05]  /*9e40*/  BSYNC B1 ;  /* 0x0000000000017941 */ /* 0x000fea0003800000 */
.L_x_246:
        /* <DEDUP_REMOVED lines=12> */
.L_x_249:
[----:B------:R-:W-:Y:S05]  /*9f10*/  BSYNC B1 ;  /* 0x0000000000017941 */ /* 0x000fea0003800000 */
.L_x_248:
        /* <DEDUP_REMOVED lines=13> */
.L_x_251:
[----:B------:R-:W-:Y:S05]  /*9ff0*/  BSYNC B1 ;  /* 0x0000000000017941 */ /* 0x000fea0003800000 */
.L_x_250:
        /* <DEDUP_REMOVED lines=13> */
.L_x_253:
[----:B------:R-:W-:Y:S05]  /*a0d0*/  BSYNC B1 ;  /* 0x0000000000017941 */ /* 0x000fea0003800000 */
.L_x_252:
        /* <DEDUP_REMOVED lines=12> */
.L_x_255:
[----:B------:R-:W-:Y:S05]  /*a1a0*/  BSYNC B1 ;  /* 0x0000000000017941 */ /* 0x000fea0003800000 */
.L_x_254:
[----:B-----5:R-:W-:Y:S01]  /*a1b0*/  LOP3.LUT R2, R2, 0xff, RZ, 0xc0, !PT ;  /* 0x000000ff02027812 */ /* 0x020fe200078ec0ff */
[----:B------:R-:W-:Y:S01]  /*a1c0*/  BSSY B1, `(.L_x_256) ;  /* 0x000000b000017945 */ /* 0x000fe20003800000 */
[----:B------:R-:W-:Y:S02]  /*a1d0*/  ISETP.LT.OR P1, PT, R35, 0x9, !P1 ;  /* 0x000000092300780c */ /* 0x000fe40004f21670 */
[----:B------:R-:W-:-:S05]  /*a1e0*/  F2FP.F16.E4M3.UNPACK_B R2, R2 ;  /* 0x00000002ff02723e */ /* 0x000fca00020006ff */
[----:B------:R-:W-:-:S05]  /*a1f0*/  HADD2.F32 R2, -RZ, R2.H0_H0 ;  /* 0x20000002ff027230 */ /* 0x000fca0000004100 */
[----:B0-----:R-:W-:-:S04]  /*a200*/  FMUL R3, R2, UR32 ;  /* 0x0000002002037c20 */ /* 0x001fc80008400000 */
[----:B------:R-:W-:Y:S01]  /*a210*/  FFMA R3, R0, UR31, R3 ;  /* 0x0000001f00037c23 */ /* 0x000fe20008000003 */
[----:B------:R-:W-:-:S04]  /*a220*/  PRMT R0, RZ, 0x7610, R0 ;  /* 0x00007610ff007816 */ /* 0x000fc80000000000 */
[----:B------:R-:W-:-:S05]  /*a230*/  F2FP.SATFINITE.E4M3.F32.PACK_AB_MERGE_C R3, RZ, R3, RZ ;  /* 0x00000003ff03723e */ /* 0x000fca00048070ff */
[----:B------:R0:W-:Y:S01]  /*a240*/  @!P0 STG.E.U8 desc[UR28][R26.64+0xd8], R3 ;  /* 0x0000d8031a008986 */ /* 0x0001e2000c10111c */
[----:B------:R-:W-:Y:S05]  /*a250*/  @P1 BRA `(.L_x_257) ;  /* 0x0000000000041947 */ /* 0x000fea0003800000 */
[----:B------:R0:W5:Y:S02]  /*a260*/  LDG.E.U8 R0, desc[UR28][R30.64+0xd9] ;  /* 0x0000d91c1e007981 */ /* 0x000164000c1e1100 */
.L_x_257:
[----:B------:R-:W-:Y:S05]  /*a270*/  BSYNC B1 ;  /* 0x0000000000017941 */ /* 0x000fea0003800000 */
.L_x_256:
[----:B------:R-:W-:Y:S05]  /*a280*/  @P1 BRA `(.L_x_258) ;  /* 0x0000002000001947 */ /* 0x000fea0003800000 */
[----:B-----5:R-:W-:-:S04]  /*a290*/  LOP3.LUT R0, R0, 0xff, RZ, 0xc0, !PT ;  /* 0x000000ff00007812 */ /* 0x020fc800078ec0ff */
[----:B------:R-:W-:-:S05]  /*a2a0*/  F2FP.F16.E4M3.UNPACK_B R0, R0 ;  /* 0x00000000ff00723e */ /* 0x000fca00020006ff */
[----:B------:R-:W-:-:S05]  /*a2b0*/  HADD2.F32 R0, -RZ, R0.H0_H0 ;  /* 0x20000000ff007230 */ /* 0x000fca0000004100 */
[----:B0-----:R-:W-:-:S04]  /*a2c0*/  FMUL R3, R0, UR32 ;  /* 0x0000002000037c20 */ /* 0x001fc80008400000 */
[----:B------:R-:W-:-:S05]  /*a2d0*/  FFMA R3, R224, UR31, R3 ;  /* 0x0000001fe0037c23 */ /* 0x000fca0008000003 */
[----:B------:R-:W-:-:S05]  /*a2e0*/  F2FP.SATFINITE.E4M3.F32.PACK_AB_MERGE_C R3, RZ, R3, RZ ;  /* 0x00000003ff03723e */ /* 0x000fca00048070ff */
[----:B------:R0:W-:Y:S01]  /*a2f0*/  STG.E.U8 desc[UR28][R26.64+0xd9], R3 ;  /* 0x0000d9031a007986 */ /* 0x0001e2000c10111c */
[----:B------:R-:W-:Y:S05]  /*a300*/  BRA `(.L_x_258) ;  /* 0x0000001c00e07947 */ /* 0x000fea0003800000 */
.L_x_33:
[----:B------:R-:W-:Y:S01]  /*a310*/  ISETP.GE.AND P0, PT, R36, 0x2, PT ;  /* 0x000000022400780c */ /* 0x000fe20003f06270 */
[----:B------:R-:W-:Y:S01]  /*a320*/  FMUL R222, R222, UR31 ;  /* 0x0000001fdede7c20 */ /* 0x000fe20008400000 */
[----:B------:R-:W-:Y:S01]  /*a330*/  ISETP.GE.AND P1, PT, R36, 0x1, PT ;  /* 0x000000012400780c */ /* 0x000fe20003f26270 */
[----:B------:R-:W-:Y:S01]  /*a340*/  FMUL R223, R223, UR31 ;  /* 0x0000001fdfdf7c20 */ /* 0x000fe20008400000 */
[C---:B------:R-:W-:Y:S01]  /*a350*/  ISETP.LT.OR P4, PT, R35.reuse, 0x1, !P0 ;  /* 0x000000012300780c */ /* 0x040fe20004781670 */
[----:B------:R-:W-:Y:S01]  /*a360*/  FMUL R220, R220, UR31 ;  /* 0x0000001fdcdc7c20 */ /* 0x000fe20008400000 */
[----:B------:R-:W-:Y:S01]  /*a370*/  ISETP.LT.OR P2, PT, R35, 0x1, !P1 ;  /* 0x000000012300780c */ /* 0x000fe20004f41670 */
[----:B------:R-:W-:Y:S01]  /*a380*/  FMUL R221, R221, UR31 ;  /* 0x0000001fdddd7c20 */ /* 0x000fe20008400000 */
[----:B------:R-:W-:Y:S01]  /*a390*/  F2FP.SATFINITE.E4M3.F32.PACK_AB_MERGE_C R29, RZ, R222, RZ ;  /* 0x000000deff1d723e */ /* 0x000fe200048070ff */
[----:B------:R-:W-:Y:S01]  /*a3a0*/  FMUL R219, R219, UR31 ;  /* 0x0000001fdbdb7c20 */ /* 0x000fe20008400000 */
[----:B------:R-:W-:Y:S01]  /*a3b0*/  F2FP.SATFINITE.E4M3.F32.PACK_AB_MERGE_C R223, RZ, R223, RZ ;  /* 0x000000dfffdf723e */ /* 0x000fe200048070ff */
[----:B------:R-:W-:Y:S01]  /*a3c0*/  FMUL R218, R218, UR31 ;  /* 0x0000001fdada7c20 */ /* 0x000fe20008400000 */
[----:B------:R-:W-:Y:S01]  /*a3d0*/  ISETP.LT.OR P0, PT, R35, 0x9, !P0 ;  /* 0x000000092300780c */ /* 0x000fe20004701670 */
[----:B------:R-:W-:Y:S01]  /*a3e0*/  FMUL R217, R217, UR31 ;  /* 0x0000001fd9d97c20 */ /* 0x000fe20008400000 */
[----:B------:R-:W-:Y:S01]  /*a3f0*/  ISETP.LT.OR P1, PT, R35, 0x9, !P1 ;  /* 0x000000092300780c */ /* 0x000fe20004f21670 */
[----:B------:R-:W-:Y:S01]  /*a400*/  FMUL R216, R216, UR31 ;  /* 0x0000001fd8d87c20 */ /* 0x000fe20008400000 */
[----:B------:R-:W-:Y:S01]  /*a410*/  F2FP.SATFINITE.E4M3.F32.PACK_AB_MERGE_C R221, RZ, R221, RZ ;  /* 0x000000ddffdd723e */ /* 0x000fe200048070ff */
[----:B------:R0:W-:Y:S01]  /*a420*/  @!P4 STG.E.U8 desc[UR28][R24.64+0x1], R29 ;  /* 0x0000011d1800c986 */ /* 0x0001e2000c10111c */
[C---:B------:R-:W-:Y:S01]  /*a430*/  ISETP.GE.AND P4, PT, R36.reuse, 0x9, PT ;  /* 0x000000092400780c */ /* 0x040fe20003f86270 */
[----:B------:R-:W-:Y:S01]  /*a440*/  FMUL R215, R215, UR31 ;  /* 0x0000001fd7d77c20 */ /* 0x000fe20008400000 */
[----:B------:R-:W-:Y:S01]  /*a450*/  F2FP.SATFINITE.E4M3.F32.PACK_AB_MERGE_C R219, RZ, R219, RZ ;  /* 0x000000dbffdb723e */ /* 0x000fe200048070ff */
[----:B------:R-:W-:Y:S01]  /*a460*/  @!P2 STG.E.U8 desc[UR28][R24.64], R223 ;  /* 0x000000df1800a986 */ /* 0x000fe2000c10111c */
[----:B------:R-:W-:Y:S01]  /*a470*/  ISETP.GE.AND P2, PT, R36, 0xa, PT ;  /* 0x0000000a2400780c */ /* 0x000fe20003f46270 */
[----:B------:R-:W-:Y:S01]  /*a480*/  FMUL R214, R214, UR31 ;  /* 0x0000001fd6d67c20 */ /* 0x000fe20008400000 */
[----:B------:R-:W-:Y:S01]  /*a490*/  ISETP.LT.OR P5, PT, R35, 0x1, !P4 ;  /* 0x000000012300780c */ /* 0x000fe200067a1670 */
[----:B------:R-:W-:Y:S01]  /*a4a0*/  FMUL R213, R213, UR31 ;  /* 0x0000001fd5d57c20 */ /* 0x000fe20008400000 */
[C---:B------:R-:W-:Y:S01]  /*a4b0*/  ISETP.LT.OR P6, PT, R35.reuse, 0x1, !P2 ;  /* 0x000000012300780c */ /* 0x040fe200057c1670 */
[----:B------:R-:W-:Y:S01]  /*a4c0*/  @!P1 STG.E.U8 desc[UR28][R26.64], R221 ;  /* 0x000000dd1a009986 */ /* 0x000fe2000c10111c */
[----:B------:R-:W-:Y:S01]  /*a4d0*/  ISETP.LT.OR P4, PT, R35, 0x9, !P4 ;  /* 0x000000092300780c */ /* 0x000fe20006781670 */
[----:B------:R-:W-:Y:S01]  /*a4e0*/  FMUL R212, R212, UR31 ;  /* 0x0000001fd4d47c20 */ /* 0x000fe20008400000 */
[----:B0-----:R-:W-:Y:S01]  /*a4f0*/  F2FP.SATFINITE.E4M3.F32.PACK_AB_MERGE_C R29, RZ, R220, RZ ;  /* 0x000000dcff1d723e */ /* 0x001fe200048070ff */
[----:B------:R-:W-:Y:S01]  /*a500*/  FMUL R211, R211, UR31 ;  /* 0x0000001fd3d37c20 */ /* 0x000fe20008400000 */
[----:B------:R-:W-:Y:S01]  /*a510*/  F2FP.SATFINITE.E4M3.F32.PACK_AB_MERGE_C R31, RZ, R218, RZ ;  /* 0x000000daff1f723e */ /* 0x000fe200048070ff */
[----:B------:R-:W-:Y:S01]  /*a520*/  FMUL R210, R210, UR31 ;  /* 0x0000001fd2d27c20 */ /* 0x000fe20008400000 */
[----:B------:R-:W-:Y:S01]  /*a530*/  ISETP.LT.OR P2, PT, R35, 0x9, !P2 ;  /* 0x000000092300780c */ /* 0x000fe20005741670 */
[----:B------:R0:W-:Y:S01]  /*a540*/  @!P0 STG.E.U8 desc[UR28][R26.64+0x1], R29 ;  /* 0x0000011d1a008986 */ /* 0x0001e2000c10111c */
[C---:B------:R-:W-:Y:S01]  /*a550*/  ISETP.GE.AND P0, PT, R36.reuse, 0x11, PT ;  /* 0x000000112400780c */ /* 0x040fe20003f06270 */
[----:B------:R-:W-:Y:S01]  /*a560*/  FMUL R209, R209, UR31 ;  /* 0x0000001fd1d17c20 */ /* 0x000fe20008400000 */
[----:B------:R-:W-:Y:S01]  /*a570*/  ISETP.GE.AND P1, PT, R36, 0x12, PT ;  /* 0x000000122400780c */ /* 0x000fe20003f26270 */
[----:B------:R-:W-:Y:S01]  /*a580*/  @!P5 STG.E.U8 desc[UR28][R24.64+0x8], R219 ;  /* 0x000008db1800d986 */ /* 0x000fe2000c10111c */
[C---:B------:R-:W-:Y:S01]  /*a590*/  ISETP.LT.OR P5, PT, R35.reuse, 0x1, !P0 ;  /* 0x000000012300780c */ /* 0x040fe200047a1670 */
[----:B------:R-:W-:Y:S01]  /*a5a0*/  FMUL R208, R208, UR31 ;  /* 0x0000001fd0d07c20 */ /* 0x000fe20008400000 */
[----:B------:R-:W-:Y:S01]  /*a5b0*/  F2FP.SATFINITE.E4M3.F32.PACK_AB_MERGE_C R217, RZ, R217, RZ ;  /* 0x000000d9ffd9723e */ /* 0x000fe200048070ff */
[----:B------:R1:W-:Y:S01]  /*a5c0*/  @!P6 STG.E.U8 desc[UR28][R24.64+0x9], R31 ;  /* 0x0000091f1800e986 */ /* 0x0003e2000c10111c */
[----:B------:R-:W-:Y:S01]  /*a5d0*/  ISETP.LT.OR P6, PT, R35, 0x1, !P1 ;  /* 0x000000012300780c */ /* 0x000fe20004fc1670 */
[----:B------:R-:W-:Y:S01]  /*a5e0*/  FMUL R207, R207, UR31 ;  /* 0x0000001fcfcf7c20 */ /* 0x000fe20008400000 */
[----:B------:R-:W-:Y:S01]  /*a5f0*/  F2FP.SATFINITE.E4M3.F32.PACK_AB_MERGE_C R215, RZ, R215, RZ ;  /* 0x000000d7ffd7723e */ /* 0x000fe200048070ff */
[----:B------:R-:W-:Y:S01]  /*a600*/  @!P4 STG.E.U8 desc[UR28][R26.64+0x8], R217 ;  /* 0x000008d91a00c986 */ /* 0x000fe2000c10111c */
[----:B0-----:R-:W-:Y:S01]  /*a610*/  F2FP.SATFINITE.E4M3.F32.PACK_AB_MERGE_C R29, RZ, R216, RZ ;  /* 0x000000d8ff1d723e */ /* 0x001fe200048070ff */
[----:B------:R-:W-:Y:S01]  /*a620*/  FMUL R206, R206, UR31 ;  /* 0x0000001fcece7c20 */ /* 0x000fe20008400000 */
[----:B------:R-:W-:Y:S01]  /*a630*/  ISETP.GE.AND P4, PT, R36, 0x19, PT ;  /* 0x000000192400780c */ /* 0x000fe20003f86270 */
[----:B------:R-:W-:Y:S01]  /*a640*/  FMUL R205, R205, UR31 ;  /* 0x0000001fcdcd7c20 */ /* 0x000fe20008400000 */
[C---:B------:R-:W-:Y:S01]  /*a650*/  ISETP.LT.OR P0, PT, R35.reuse, 0x9, !P0 ;  /* 0x000000092300780c */ /* 0x040fe20004701670 */
[----:B------:R0:W-:Y:S01]  /*a660*/  @!P2 STG.E.U8 desc[UR28][R26.64+0x9], R29 ;  /* 0x0000091d1a00a986 */ /* 0x0001e2000c10111c */
[----:B------:R-:W-:Y:S01]  /*a670*/  ISETP.LT.OR P1, PT, R35, 0x9, !P1 ;  /* 0x000000092300780c */ /* 0x000fe20004f21670 */
[----:B------:R-:W-:Y:S01]  /*a680*/  FMUL R204, R204, UR31 ;  /* 0x0000001fcccc7c20 */ /* 0x000fe20008400000 */
[----:B-1----:R-:W-:Y:S01]  /*a690*/  F2FP.SATFINITE.E4M3.F32.PACK_AB_MERGE_C R31, RZ, R214, RZ ;  /* 0x000000d6ff1f723e */ /* 0x002fe200048070ff */
[----:B------:R-:W-:Y:S01]  /*a6a0*/  @!P5 STG.E.U8 desc[UR28][R24.64+0x10], R215 ;  /* 0x000010d71800d986 */ /* 0x000fe2000c10111c */
[----:B------:R-:W-:Y:S01]  /*a6b0*/  ISETP.GE.AND P2, PT, R36, 0x1a, PT ;  /* 0x0000001a2400780c */ /* 0x000fe20003f46270 */
[----:B------:R-:W-:Y:S01]  /*a6c0*/  FMUL R203, R203, UR31 ;  /* 0x0000001fcbcb7c20 */ /* 0x000fe20008400000 */
[C---:B------:R-:W-:Y:S01]  /*a6d0*/  ISETP.LT.OR P5, PT, R35.reuse, 0x1, !P4 ;  /* 0x000000012300780c */ /* 0x040fe200067a1670 */
[----:B------:R1:W-:Y:S01]  /*a6e0*/  @!P6 STG.E.U8 desc[UR28][R24.64+0x11], R31 ;  /* 0x0000111f1800e986 */ /* 0x0003e2000c10111c */
[----:B------:R-:W-:Y:S01]  /*a6f0*/  ISETP.LT.OR P6, PT, R35, 0x1, !P2 ;  /* 0x000000012300780c */ /* 0x000fe200057c1670 */
[----:B------:R-:W-:Y:S01]  /*a700*/  FMUL R202, R202, UR31 ;  /* 0x0000001fcaca7c20 */ /* 0x000fe20008400000 */
[----:B------:R-:W-:Y:S01]  /*a710*/  F2FP.SATFINITE.E4M3.F32.PACK_AB_MERGE_C R213, RZ, R213, RZ ;  /* 0x000000d5ffd5723e */ /* 0x000fe200048070ff */
[----:B------:R-:W-:Y:S01]  /*a720*/  FMUL R201, R201, UR31 ;  /* 0x0000001fc9c97c20 */ /* 0x000fe20008400000 */
[----:B0-----:R-:W-:Y:S01]  /*a730*/  F2FP.SATFINITE.E4M3.F32.PACK_AB_MERGE_C R29, RZ, R212, RZ ;  /* 0x000000d4ff1d723e */ /* 0x001fe200048070ff */
[----:B------:R-:W-:Y:S01]  /*a740*/  FMUL R200, R200, UR31 ;  /* 0x0000001fc8c87c20 */ /* 0x000fe20008400000 */
[----:B------:R-:W-:Y:S01]  /*a750*/  F2FP.SATFINITE.E4M3.F32.PACK_AB_MERGE_C R211, RZ, R211, RZ ;  /* 0x000000d3ffd3723e */ /* 0x000fe200048070ff */
[----:B------:R-:W-:Y:S01]  /*a760*/  @!P0 STG.E.U8 desc[UR28][R26.64+0x10], R213 ;  /* 0x000010d51a008986 */ /* 0x000fe2000c10111c */
[----:B------:R-:W-:Y:S01]  /*a770*/  ISETP.GE.AND P0, PT, R36, 0x21, PT ;  /* 0x000000212400780c */ /* 0x000fe20003f06270 */
[----:B------:R-:W-:Y:S01]  /*a780*/  FMUL R199, R199, UR31 ;  /* 0x0000001fc7c77c20 */ /* 0x000fe20008400000 */
[C---:B------:R-:W-:Y:S01]  /*a790*/  ISETP.LT.OR P4, PT, R35.reuse, 0x9, !P4 ;  /* 0x000000092300780c */ /* 0x040fe20006781670 */
[----:B------:R0:W-:Y:S01]  /*a7a0*/  @!P1 STG.E.U8 desc[UR28][R26.64+0x11], R29 ;  /* 0x0000111d1a009986 */ /* 0x0001e2000c10111c */
[----:B-1----:R-:W-:Y:S01]  /*a7b0*/  F2FP.SATFINITE.E4M3.F32.PACK_AB_MERGE_C R31, RZ, R210, RZ ;  /* 0x000000d2ff1f723e */ /* 0x002fe200048070ff */
[----:B------:R-:W-:Y:S01]  /*a7c0*/  FMUL R198, R198, UR31 ;  /* 0x0000001fc6c67c20 */ /* 0x000fe20008400000 */
[----:B------:R-:W-:Y:S01]  /*a7d0*/  ISETP.LT.OR P2, PT, R35, 0x9, !P2 ;  /* 0x000000092300780c */ /* 0x000fe20005741670 */
        /* <DEDUP_REMOVED lines=219> */
[C---:B------:R-:W-:Y:S01]  /*b590*/  ISETP.LT.OR P1, PT, R35.reuse, 0x9, !P1 ;  /* 0x000000092300780c */ /* 0x040fe20004f21670 */
        /* <DEDUP_REMOVED lines=15> */
[----:B------:R-:W-:Y:S01]  /*b690*/  ISETP.LT.OR P4, PT, R35, 0x9, !P4 ;  /* 0x000000092300780c */ /* 0x000fe20006781670 */
        /* <DEDUP_REMOVED lines=51> */
[----:B------:R-:W-:-:S02]  /*b9d0*/  F2FP.SATFINITE.E4M3.F32.PACK_AB_MERGE_C R153, RZ, R153, RZ ;  /* 0x00000099ff99723e */ /* 0x000fc400048070ff */
[----:B0-----:R-:W-:Y:S02]  /*b9e0*/  F2FP.SATFINITE.E4M3.F32.PACK_AB_MERGE_C R29, RZ, R152, RZ ;  /* 0x00000098ff1d723e */ /* 0x001fe400048070ff */
[----:B------:R-:W-:Y:S01]  /*b9f0*/  F2FP.SATFINITE.E4M3.F32.PACK_AB_MERGE_C R151, RZ, R151, RZ ;  /* 0x00000097ff97723e */ /* 0x000fe200048070ff */
[----:B------:R-:W-:Y:S01]  /*ba00*/  @!P4 STG.E.U8 desc[UR28][R26.64+0x88], R153 ;  /* 0x000088991a00c986 */ /* 0x000fe2000c10111c */
[C---:B------:R-:W-:Y:S02]  /*ba10*/  ISETP.LT.OR P0, PT, R35.reuse, 0x9, !P0 ;  /* 0x000000092300780c */ /* 0x040fe40004701670 */
[----:B------:R-:W-:Y:S01]  /*ba20*/  ISETP.LT.OR P5, PT, R35, 0x9, !P5 ;  /* 0x000000092300780c */ /* 0x000fe20006fa1670 */
[----:B------:R0:W-:Y:S01]  /*ba30*/  @!P2 STG.E.U8 desc[UR28][R26.64+0x89], R29 ;  /* 0x0000891d1a00a986 */ /* 0x0001e2000c10111c */
[----:B-1----:R-:W-:Y:S02]  /*ba40*/  F2FP.SATFINITE.E4M3.F32.PACK_AB_MERGE_C R31, RZ, R150, RZ ;  /* 0x00000096ff1f723e */ /* 0x002fe400048070ff */
[----:B------:R-:W-:Y:S01]  /*ba50*/  F2FP.SATFINITE.E4M3.F32.PACK_AB_MERGE_C R149, RZ, R149, RZ ;  /* 0x00000095ff95723e */ /* 0x000fe200048070ff */
[----:B------:R-:W-:Y:S01]  /*ba60*/  @!P1 STG.E.U8 desc[UR28][R24.64+0x90], R151 ;  /* 0x0000909718009986 */ /* 0x000fe2000c10111c */
[----:B------:R-:W-:-:S02]  /*ba70*/  ISETP.GE.AND P1, PT, R36, 0x9a, PT ;  /* 0x0000009a2400780c */ /* 0x000fc40003f26270 */
[----:B------:R-:W-:Y:S01]  /*ba80*/  F2FP.SATFINITE.E4M3.F32.PACK_AB_MERGE_C R147, RZ, R147, RZ ;  /* 0x00000093ff93723e */ /* 0x000fe200048070ff */
[----:B------:R1:W-:Y:S01]  /*ba90*/  @!P6 STG.E.U8 desc[UR28][R24.64+0x91], R31 ;  /* 0x0000911f1800e986 */ /* 0x0003e2000c10111c */
[----:B------:R-:W-:Y:S02]  /*baa0*/  ISETP.GE.AND P6, PT, R36, 0x99, PT ;  /* 0x000000992400780c */ /* 0x000fe40003fc6270 */
[C---:B------:R-:W-:Y:S01]  /*bab0*/  ISETP.LT.OR P4, PT, R35.reuse, 0x1, !P1 ;  /* 0x000000012300780c */ /* 0x040fe20004f81670 */
[----:B------:R-:W-:Y:S01]  /*bac0*/  @!P0 STG.E.U8 desc[UR28][R26.64+0x90], R149 ;  /* 0x000090951a008986 */ /* 0x000fe2000c10111c */
[C---:B------:R-:W-:Y:S02]  /*bad0*/  ISETP.LT.OR P2, PT, R35.reuse, 0x1, !P6 ;  /* 0x000000012300780c */ /* 0x040fe40007741670 */
[----:B0-----:R-:W-:Y:S02]  /*bae0*/  F2FP.SATFINITE.E4M3.F32.PACK_AB_MERGE_C R29, RZ, R148, RZ ;  /* 0x00000094ff1d723e */ /* 0x001fe400048070ff */
[----:B------:R-:W-:-:S02]  /*baf0*/  ISETP.LT.OR P0, PT, R35, 0x9, !P6 ;  /* 0x000000092300780c */ /* 0x000fc40007701670 */
[----:B------:R-:W-:Y:S01]  /*bb00*/  ISETP.LT.OR P1, PT, R35, 0x9, !P1 ;  /* 0x000000092300780c */ /* 0x000fe20004f21670 */
[----:B------:R0:W-:Y:S01]  /*bb10*/  @!P5 STG.E.U8 desc[UR28][R26.64+0x91], R29 ;  /* 0x0000911d1a00d986 */ /* 0x0001e2000c10111c */
[----:B-1----:R-:W-:Y:S02]  /*bb20*/  F2FP.SATFINITE.E4M3.F32.PACK_AB_MERGE_C R31, RZ, R146, RZ ;  /* 0x00000092ff1f723e */ /* 0x002fe400048070ff */
[----:B------:R-:W-:Y:S02]  /*bb30*/  F2FP.SATFINITE.E4M3.F32.PACK_AB_MERGE_C R145, RZ, R145, RZ ;  /* 0x00000091ff91723e */ /* 0x000fe400048070ff */
[----:B------:R-:W-:Y:S01]  /*bb40*/  F2FP.SATFINITE.E4M3.F32.PACK_AB_MERGE_C R143, RZ, R143, RZ ;  /* 0x0000008fff8f723e */ /* 0x000fe200048070ff */
[----:B------:R-:W-:Y:S01]  /*bb50*/  @!P2 STG.E.U8 desc[UR28][R24.64+0x98], R147 ;  /* 0x000098931800a986 */ /* 0x000fe2000c10111c */
[C---:B------:R-:W-:Y:S02]  /*bb60*/  ISETP.GE.AND P2, PT, R36.reuse, 0xa2, PT ;  /* 0x000000a22400780c */ /* 0x040fe40003f46270 */
[----:B------:R-:W-:Y:S01]  /*bb70*/  F2FP.SATFINITE.E4M3.F32.PACK_AB_MERGE_C R141, RZ, R141, RZ ;  /* 0x0000008dff8d723e */ /* 0x000fe200048070ff */
[----:B------:R1:W-:Y:S01]  /*bb80*/  @!P4 STG.E.U8 desc[UR28][R24.64+0x99], R31 ;  /* 0x0000991f1800c986 */ /* 0x0003e2000c10111c */
[----:B------:R-:W-:-:S02]  /*bb90*/  ISETP.GE.AND P4, PT, R36, 0xa1, PT ;  /* 0x000000a12400780c */ /* 0x000fc40003f86270 */
[C---:B------:R-:W-:Y:S01]  /*bba0*/  ISETP.LT.OR P6, PT, R35.reuse, 0x1, !P2 ;  /* 0x000000012300780c */ /* 0x040fe200057c1670 */
[----:B------:R-:W-:Y:S01]  /*bbb0*/  @!P0 STG.E.U8 desc[UR28][R26.64+0x98], R145 ;  /* 0x000098911a008986 */ /* 0x000fe2000c10111c */
[C---:B------:R-:W-:Y:S02]  /*bbc0*/  ISETP.LT.OR P5, PT, R35.reuse, 0x1, !P4 ;  /* 0x000000012300780c */ /* 0x040fe400067a1670 */
[----:B------:R-:W-:Y:S02]  /*bbd0*/  ISETP.LT.OR P4, PT, R35, 0x9, !P4 ;  /* 0x000000092300780c */ /* 0x000fe40006781670 */
[----:B0-----:R-:W-:Y:S02]  /*bbe0*/  F2FP.SATFINITE.E4M3.F32.PACK_AB_MERGE_C R29, RZ, R144, RZ ;  /* 0x00000090ff1d723e */ /* 0x001fe400048070ff */
[C---:B------:R-:W-:Y:S02]  /*bbf0*/  ISETP.GE.AND P0, PT, R36.reuse, 0xaa, PT ;  /* 0x000000aa2400780c */ /* 0x040fe40003f06270 */
[----:B-1----:R-:W-:Y:S01]  /*bc00*/  F2FP.SATFINITE.E4M3.F32.PACK_AB_MERGE_C R31, RZ, R142, RZ ;  /* 0x0000008eff1f723e */ /* 0x002fe200048070ff */
[----:B------:R0:W-:Y:S01]  /*bc10*/  @!P1 STG.E.U8 desc[UR28][R26.64+0x99], R29 ;  /* 0x0000991d1a009986 */ /* 0x0001e2000c10111c */
[----:B------:R-:W-:-:S02]  /*bc20*/  ISETP.GE.AND P1, PT, R36, 0xa9, PT ;  /* 0x000000a92400780c */ /* 0x000fc40003f26270 */
[C---:B------:R-:W-:Y:S01]  /*bc30*/  ISETP.LT.OR P2, PT, R35.reuse, 0x9, !P2 ;  /* 0x000000092300780c */ /* 0x040fe20005741670 */
[----:B------:R-:W-:Y:S01]  /*bc40*/  @!P5 STG.E.U8 desc[UR28][R24.64+0xa0], R143 ;  /* 0x0000a08f1800d986 */ /* 0x000fe2000c10111c */
[C---:B------:R-:W-:Y:S02]  /*bc50*/  ISETP.LT.OR P5, PT, R35.reuse, 0x1, !P0 ;  /* 0x000000012300780c */ /* 0x040fe400047a1670 */
[----:B------:R-:W-:Y:S01]  /*bc60*/  F2FP.SATFINITE.E4M3.F32.PACK_AB_MERGE_C R139, RZ, R139, RZ ;  /* 0x0000008bff8b723e */ /* 0x000fe200048070ff */
[----:B------:R1:W-:Y:S01]  /*bc70*/  @!P6 STG.E.U8 desc[UR28][R24.64+0xa1], R31 ;  /* 0x0000a11f1800e986 */ /* 0x0003e2000c10111c */
[----:B------:R-:W-:Y:S02]  /*bc80*/  F2FP.SATFINITE.E4M3.F32.PACK_AB_MERGE_C R137, RZ, R137, RZ ;  /* 0x00000089ff89723e */ /* 0x000fe400048070ff */
[C---:B------:R-:W-:Y:S01]  /*bc90*/  ISETP.LT.OR P0, PT, R35.reuse, 0x9, !P0 ;  /* 0x000000092300780c */ /* 0x040fe20004701670 */
[----:B------:R-:W-:Y:S01]  /*bca0*/  @!P4 STG.E.U8 desc[UR28][R26.64+0xa0], R141 ;  /* 0x0000a08d1a00c986 */ /* 0x000fe2000c10111c */
[----:B------:R-:W-:-:S02]  /*bcb0*/  ISETP.LT.OR P4, PT, R35, 0x1, !P1 ;  /* 0x000000012300780c */ /* 0x000fc40004f81670 */
[C---:B------:R-:W-:Y:S02]  /*bcc0*/  ISETP.LT.OR P1, PT, R35.reuse, 0x9, !P1 ;  /* 0x000000092300780c */ /* 0x040fe40004f21670 */
[----:B0-----:R-:W-:Y:S02]  /*bcd0*/  F2FP.SATFINITE.E4M3.F32.PACK_AB_MERGE_C R29, RZ, R140, RZ ;  /* 0x0000008cff1d723e */ /* 0x001fe400048070ff */
[----:B------:R-:W-:Y:S02]  /*bce0*/  F2FP.SATFINITE.E4M3.F32.PACK_AB_MERGE_C R33, RZ, R136, RZ ;  /* 0x00000088ff21723e */ /* 0x000fe400048070ff */
[----:B-1----:R-:W-:Y:S01]  /*bcf0*/  F2FP.SATFINITE.E4M3.F32.PACK_AB_MERGE_C R31, RZ, R138, RZ ;  /* 0x0000008aff1f723e */ /* 0x002fe200048070ff */
[----:B------:R0:W-:Y:S01]  /*bd00*/  @!P2 STG.E.U8 desc[UR28][R26.64+0xa1], R29 ;  /* 0x0000a11d1a00a986 */ /* 0x0001e2000c10111c */
[----:B------:R-:W-:Y:S02]  /*bd10*/  ISETP.GE.AND P2, PT, R36, 0xb1, PT ;  /* 0x000000b12400780c */ /* 0x000fe40003f46270 */
[----:B------:R-:W-:Y:S01]  /*bd20*/  F2FP.SATFINITE.E4M3.F32.PACK_AB_MERGE_C R23, RZ, R23, RZ ;  /* 0x00000017ff17723e */ /* 0x000fe200048070ff */
[----:B------:R-:W-:Y:S01]  /*bd30*/  @!P4 STG.E.U8 desc[UR28][R24.64+0xa8], R139 ;  /* 0x0000a88b1800c986 */ /* 0x000fe2000c10111c */
[----:B------:R-:W-:-:S02]  /*bd40*/  ISETP.LT.OR P4, PT, R35, 0x1, !P2 ;  /* 0x000000012300780c */ /* 0x000fc40005781670 */
[C---:B------:R-:W-:Y:S01]  /*bd50*/  ISETP.LT.OR P2, PT, R35.reuse, 0x9, !P2 ;  /* 0x000000092300780c */ /* 0x040fe20005741670 */
[----:B------:R1:W-:Y:S01]  /*bd60*/  @!P5 STG.E.U8 desc[UR28][R24.64+0xa9], R31 ;  /* 0x0000a91f1800d986 */ /* 0x0003e2000c10111c */
[----:B------:R-:W-:Y:S02]  /*bd70*/  F2FP.SATFINITE.E4M3.F32.PACK_AB_MERGE_C R21, RZ, R21, RZ ;  /* 0x00000015ff15723e */ /* 0x000fe400048070ff */
[----:B------:R-:W-:Y:S01]  /*bd80*/  F2FP.SATFINITE.E4M3.F32.PACK_AB_MERGE_C R19, RZ, R19, RZ ;  /* 0x00000013ff13723e */ /* 0x000fe200048070ff */
[----:B------:R-:W-:Y:S01]  /*bd90*/  @!P1 STG.E.U8 desc[UR28][R26.64+0xa8], R137 ;  /* 0x0000a8891a009986 */ /* 0x000fe2000c10111c */
[----:B------:R-:W-:Y:S02]  /*bda0*/  ISETP.GE.AND P1, PT, R36, 0xb2, PT ;  /* 0x000000b22400780c */ /* 0x000fe40003f26270 */
[----:B0-----:R-:W-:Y:S01]  /*bdb0*/  F2FP.SATFINITE.E4M3.F32.PACK_AB_MERGE_C R29, RZ, R22, RZ ;  /* 0x00000016ff1d723e */ /* 0x001fe200048070ff */
[----:B------:R-:W-:Y:S01]  /*bdc0*/  @!P0 STG.E.U8 desc[UR28][R26.64+0xa9], R33 ;  /* 0x0000a9211a008986 */ /* 0x000fe2000c10111c */
[----:B------:R-:W-:-:S02]  /*bdd0*/  ISETP.LT.OR P5, PT, R35, 0x1, !P1 ;  /* 0x000000012300780c */ /* 0x000fc40004fa1670 */
[C---:B------:R-:W-:Y:S01]  /*bde0*/  ISETP.GE.AND P0, PT, R36.reuse, 0xb9, PT ;  /* 0x000000b92400780c */ /* 0x040fe20003f06270 */
[----:B------:R0:W-:Y:S01]  /*bdf0*/  @!P4 STG.E.U8 desc[UR28][R24.64+0xb0], R23 ;  /* 0x0000b0171800c986 */ /* 0x0001e2000c10111c */
[----:B------:R-:W-:Y:S02]  /*be00*/  ISETP.GE.AND P4, PT, R36, 0xba, PT ;  /* 0x000000ba2400780c */ /* 0x000fe40003f86270 */
[C---:B------:R-:W-:Y:S02]  /*be10*/  ISETP.LT.OR P1, PT, R35.reuse, 0x9, !P1 ;  /* 0x000000092300780c */ /* 0x040fe40004f21670 */
[C---:B------:R-:W-:Y:S02]  /*be20*/  ISETP.LT.OR P6, PT, R35.reuse, 0x1, !P0 ;  /* 0x000000012300780c */ /* 0x040fe400047c1670 */
[----:B-1----:R-:W-:Y:S02]  /*be30*/  F2FP.SATFINITE.E4M3.F32.PACK_AB_MERGE_C R31, RZ, R20, RZ ;  /* 0x00000014ff1f723e */ /* 0x002fe400048070ff */
[C---:B------:R-:W-:Y:S01]  /*be40*/  ISETP.LT.OR P0, PT, R35.reuse, 0x9, !P0 ;  /* 0x000000092300780c */ /* 0x040fe20004701670 */
[----:B------:R-:W-:Y:S01]  /*be50*/  @!P5 STG.E.U8 desc[UR28][R24.64+0xb1], R29 ;  /* 0x0000b11d1800d986 */ /* 0x000fe2000c10111c */
[----:B------:R-:W-:-:S02]  /*be60*/  ISETP.LT.OR P5, PT, R35, 0x9, !P4 ;  /* 0x000000092300780c */ /* 0x000fc400067a1670 */
[----:B0-----:R-:W-:Y:S01]  /*be70*/  F2FP.SATFINITE.E4M3.F32.PACK_AB_MERGE_C R23, RZ, R18, RZ ;  /* 0x00000012ff17723e */ /* 0x001fe200048070ff */
[----:B------:R0:W-:Y:S01]  /*be80*/  @!P2 STG.E.U8 desc[UR28][R26.64+0xb0], R21 ;  /* 0x0000b0151a00a986 */ /* 0x0001e2000c10111c */
[C---:B------:R-:W-:Y:S02]  /*be90*/  ISETP.LT.OR P2, PT, R35.reuse, 0x1, !P4 ;  /* 0x000000012300780c */ /* 0x040fe40006741670 */
[C---:B------:R-:W-:Y:S01]  /*bea0*/  ISETP.GE.AND P4, PT, R36.reuse, 0xc2, PT ;  /* 0x000000c22400780c */ /* 0x040fe20003f86270 */
[----:B------:R-:W-:Y:S01]  /*beb0*/  @!P1 STG.E.U8 desc[UR28][R26.64+0xb1], R31 ;  /* 0x0000b11f1a009986 */ /* 0x000fe2000c10111c */
[----:B------:R-:W-:Y:S02]  /*bec0*/  ISETP.GE.AND P1, PT, R36, 0xc1, PT ;  /* 0x000000c12400780c */ /* 0x000fe40003f26270 */
[----:B------:R-:W-:Y:S01]  /*bed0*/  F2FP.SATFINITE.E4M3.F32.PACK_AB_MERGE_C R17, RZ, R17, RZ ;  /* 0x00000011ff11723e */ /* 0x000fe200048070ff */
[----:B------:R1:W-:Y:S01]  /*bee0*/  @!P6 STG.E.U8 desc[UR28][R24.64+0xb8], R19 ;  /* 0x0000b8131800e986 */ /* 0x0003e2000c10111c */
[----:B------:R-:W-:-:S02]  /*bef0*/  ISETP.LT.OR P6, PT, R35, 0x1, !P1 ;  /* 0x000000012300780c */ /* 0x000fc40004fc1670 */
[----:B------:R-:W-:Y:S02]  /*bf00*/  F2FP.SATFINITE.E4M3.F32.PACK_AB_MERGE_C R15, RZ, R15, RZ ;  /* 0x0000000fff0f723e */ /* 0x000fe400048070ff */
[----:B0-----:R-:W-:Y:S01]  /*bf10*/  F2FP.SATFINITE.E4M3.F32.PACK_AB_MERGE_C R21, RZ, R14, RZ ;  /* 0x0000000eff15723e */ /* 0x001fe200048070ff */
[----:B------:R-:W-:Y:S01]  /*bf20*/  @!P2 STG.E.U8 desc[UR28][R24.64+0xb9], R23 ;  /* 0x0000b9171800a986 */ /* 0x000fe2000c10111c */
[C---:B------:R-:W-:Y:S02]  /*bf30*/  ISETP.LT.OR P2, PT, R35.reuse, 0x1, !P4 ;  /* 0x000000012300780c */ /* 0x040fe40006741670 */
[----:B------:R-:W-:Y:S01]  /*bf40*/  ISETP.LT.OR P1, PT, R35, 0x9, !P1 ;  /* 0x000000092300780c */ /* 0x000fe20004f21670 */
[----:B------:R0:W-:Y:S01]  /*bf50*/  @!P0 STG.E.U8 desc[UR28][R26.64+0xb8], R17 ;  /* 0x0000b8111a008986 */ /* 0x0001e2000c10111c */
[----:B------:R-:W-:Y:S02]  /*bf60*/  ISETP.GE.AND P0, PT, R36, 0xc9, PT ;  /* 0x000000c92400780c */ /* 0x000fe40003f06270 */
[----:B-1----:R-:W-:-:S02]  /*bf70*/  F2FP.SATFINITE.E4M3.F32.PACK_AB_MERGE_C R19, RZ, R16, RZ ;  /* 0x00000010ff13723e */ /* 0x002fc400048070ff */
[----:B------:R-:W-:Y:S02]  /*bf80*/  F2FP.SATFINITE.E4M3.F32.PACK_AB_MERGE_C R13, RZ, R13, RZ ;  /* 0x0000000dff0d723e */ /* 0x000fe400048070ff */
[----:B------:R-:W-:Y:S01]  /*bf90*/  F2FP.SATFINITE.E4M3.F32.PACK_AB_MERGE_C R11, RZ, R11, RZ ;  /* 0x0000000bff0b723e */ /* 0x000fe200048070ff */
[----:B------:R-:W-:Y:S01]  /*bfa0*/  @!P5 STG.E.U8 desc[UR28][R26.64+0xb9], R19 ;  /* 0x0000b9131a00d986 */ /* 0x000fe2000c10111c */
[C---:B------:R-:W-:Y:S02]  /*bfb0*/  ISETP.LT.OR P5, PT, R35.reuse, 0x9, !P4 ;  /* 0x000000092300780c */ /* 0x040fe400067a1670 */
[----:B------:R-:W-:Y:S01]  /*bfc0*/  ISETP.GE.AND P4, PT, R36, 0xca, PT ;  /* 0x000000ca2400780c */ /* 0x000fe20003f86270 */
[----:B------:R-:W-:Y:S01]  /*bfd0*/  @!P2 STG.E.U8 desc[UR28][R24.64+0xc1], R21 ;  /* 0x0000c1151800a986 */ /* 0x000fe2000c10111c */
[----:B0-----:R-:W-:Y:S02]  /*bfe0*/  F2FP.SATFINITE.E4M3.F32.PACK_AB_MERGE_C R17, RZ, R10, RZ ;  /* 0x0000000aff11723e */ /* 0x001fe400048070ff */
[C---:B------:R-:W-:Y:S01]  /*bff0*/  ISETP.LT.OR P2, PT, R35.reuse, 0x1, !P4 ;  /* 0x000000012300780c */ /* 0x040fe20006741670 */
[----:B------:R0:W-:Y:S01]  /*c000*/  @!P6 STG.E.U8 desc[UR28][R24.64+0xc0], R15 ;  /* 0x0000c00f1800e986 */ /* 0x0001e2000c10111c */
[----:B------:R-:W-:-:S02]  /*c010*/  ISETP.LT.OR P6, PT, R35, 0x1, !P0 ;  /* 0x000000012300780c */ /* 0x000fc400047c1670 */
[C---:B------:R-:W-:Y:S01]  /*c020*/  ISETP.LT.OR P0, PT, R35.reuse, 0x9, !P0 ;  /* 0x000000092300780c */ /* 0x040fe20004701670 */
[----:B------:R1:W-:Y:S01]  /*c030*/  @!P1 STG.E.U8 desc[UR28][R26.64+0xc0], R13 ;  /* 0x0000c00d1a009986 */ /* 0x0003e2000c10111c */
[----:B------:R-:W-:Y:S02]  /*c040*/  ISETP.LT.OR P1, PT, R35, 0x9, !P4 ;  /* 0x000000092300780c */ /* 0x000fe40006721670 */
[----:B------:R-:W-:Y:S02]  /*c050*/  ISETP.GE.AND P4, PT, R36, 0xd2, PT ;  /* 0x000000d22400780c */ /* 0x000fe40003f86270 */
[----:B------:R-:W-:Y:S02]  /*c060*/  F2FP.SATFINITE.E4M3.F32.PACK_AB_MERGE_C R9, RZ, R9, RZ ;  /* 0x00000009ff09723e */ /* 0x000fe400048070ff */
[----:B------:R-:W-:Y:S02]  /*c070*/  F2FP.SATFINITE.E4M3.F32.PACK_AB_MERGE_C R7, RZ, R7, RZ ;  /* 0x00000007ff07723e */ /* 0x000fe400048070ff */
[----:B0-----:R-:W-:-:S02]  /*c080*/  F2FP.SATFINITE.E4M3.F32.PACK_AB_MERGE_C R15, RZ, R12, RZ ;  /* 0x0000000cff0f723e */ /* 0x001fc400048070ff */
[----:B------:R-:W-:Y:S02]  /*c090*/  F2FP.SATFINITE.E4M3.F32.PACK_AB_MERGE_C R5, RZ, R5, RZ ;  /* 0x00000005ff05723e */ /* 0x000fe400048070ff */
[----:B-1----:R-:W-:Y:S01]  /*c0a0*/  F2FP.SATFINITE.E4M3.F32.PACK_AB_MERGE_C R13, RZ, R8, RZ ;  /* 0x00000008ff0d723e */ /* 0x002fe200048070ff */
[----:B------:R-:W-:Y:S01]  /*c0b0*/  @!P5 STG.E.U8 desc[UR28][R26.64+0xc1], R15 ;  /* 0x0000c10f1a00d986 */ /* 0x000fe2000c10111c */
[----:B------:R-:W-:-:S03]  /*c0c0*/  F2FP.SATFINITE.E4M3.F32.PACK_AB_MERGE_C R3, RZ, R3, RZ ;  /* 0x00000003ff03723e */ /* 0x000fc600048070ff */
[----:B------:R-:W-:Y:S01]  /*c0d0*/  @!P2 STG.E.U8 desc[UR28][R24.64+0xc9], R17 ;  /* 0x0000c9111800a986 */ /* 0x000fe2000c10111c */
[----:B------:R-:W-:-:S03]  /*c0e0*/  ISETP.GE.AND P2, PT, R36, 0xd1, PT ;  /* 0x000000d12400780c */ /* 0x000fc60003f46270 */
[----:B------:R0:W-:Y:S01]  /*c0f0*/  @!P6 STG.E.U8 desc[UR28][R24.64+0xc8], R11 ;  /* 0x0000c80b1800e986 */ /* 0x0001e2000c10111c */
[C---:B------:R-:W-:Y:S02]  /*c100*/  ISETP.LT.OR P5, PT, R35.reuse, 0x1, !P2 ;  /* 0x000000012300780c */ /* 0x040fe400057a1670 */
[C---:B------:R-:W-:Y:S01]  /*c110*/  ISETP.LT.OR P6, PT, R35.reuse, 0x1, !P4 ;  /* 0x000000012300780c */ /* 0x040fe200067c1670 */
[----:B------:R1:W-:Y:S01]  /*c120*/  @!P0 STG.E.U8 desc[UR28][R26.64+0xc8], R9 ;  /* 0x0000c8091a008986 */ /* 0x0003e2000c10111c */
[C---:B------:R-:W-:Y:S02]  /*c130*/  ISETP.LT.OR P0, PT, R35.reuse, 0x9, !P2 ;  /* 0x000000092300780c */ /* 0x040fe40005701670 */
[C---:B------:R-:W-:Y:S01]  /*c140*/  ISETP.GE.AND P2, PT, R36.reuse, 0xd9, PT ;  /* 0x000000d92400780c */ /* 0x040fe20003f46270 */
[----:B------:R2:W-:Y:S01]  /*c150*/  @!P1 STG.E.U8 desc[UR28][R26.64+0xc9], R13 ;  /* 0x0000c90d1a009986 */ /* 0x0005e2000c10111c */
[----:B------:R-:W-:Y:S02]  /*c160*/  ISETP.GE.AND P1, PT, R36, 0xda, PT ;  /* 0x000000da2400780c */ /* 0x000fe40003f26270 */
[----:B------:R-:W-:-:S02]  /*c170*/  ISETP.LT.OR P4, PT, R35, 0x9, !P4 ;  /* 0x000000092300780c */ /* 0x000fc40006781670 */
[----:B0-----:R-:W-:Y:S01]  /*c180*/  F2FP.SATFINITE.E4M3.F32.PACK_AB_MERGE_C R11, RZ, R6, RZ ;  /* 0x00000006ff0b723e */ /* 0x001fe200048070ff */
[----:B------:R0:W-:Y:S01]  /*c190*/  @!P5 STG.E.U8 desc[UR28][R24.64+0xd0], R7 ;  /* 0x0000d0071800d986 */ /* 0x0001e2000c10111c */
[C---:B------:R-:W-:Y:S02]  /*c1a0*/  ISETP.LT.OR P5, PT, R35.reuse, 0x1, !P2 ;  /* 0x000000012300780c */ /* 0x040fe400057a1670 */
[C---:B------:R-:W-:Y:S01]  /*c1b0*/  ISETP.LT.OR P2, PT, R35.reuse, 0x9, !P2 ;  /* 0x000000092300780c */ /* 0x040fe20005741670 */
[----:B------:R3:W-:Y:S01]  /*c1c0*/  @!P6 STG.E.U8 desc[UR28][R24.64+0xd1], R11 ;  /* 0x0000d10b1800e986 */ /* 0x0007e2000c10111c */
[C---:B------:R-:W-:Y:S02]  /*c1d0*/  ISETP.LT.OR P6, PT, R35.reuse, 0x1, !P1 ;  /* 0x000000012300780c */ /* 0x040fe40004fc1670 */
[----:B------:R-:W-:Y:S01]  /*c1e0*/  ISETP.LT.OR P1, PT, R35, 0x9, !P1 ;  /* 0x000000092300780c */ /* 0x000fe20004f21670 */
[----:B------:R4:W-:Y:S01]  /*c1f0*/  @!P0 STG.E.U8 desc[UR28][R26.64+0xd0], R5 ;  /* 0x0000d0051a008986 */ /* 0x0009e2000c10111c */
[----:B-1----:R-:W-:-:S02]  /*c200*/  F2FP.SATFINITE.E4M3.F32.PACK_AB_MERGE_C R9, RZ, R2, RZ ;  /* 0x00000002ff09723e */ /* 0x002fc400048070ff */
[----:B--2---:R-:W-:Y:S02]  /*c210*/  F2FP.SATFINITE.E4M3.F32.PACK_AB_MERGE_C R13, RZ, R224, RZ ;  /* 0x000000e0ff0d723e */ /* 0x004fe400048070ff */
[----:B0-----:R-:W-:Y:S02]  /*c220*/  F2FP.SATFINITE.E4M3.F32.PACK_AB_MERGE_C R7, RZ, R4, RZ ;  /* 0x00000004ff07723e */ /* 0x001fe400048070ff */
[----:B---3--:R-:W-:-:S03]  /*c230*/  F2FP.SATFINITE.E4M3.F32.PACK_AB_MERGE_C R11, RZ, R0, RZ ;  /* 0x00000000ff0b723e */ /* 0x008fc600048070ff */
[----:B------:R4:W-:Y:S04]  /*c240*/  @!P4 STG.E.U8 desc[UR28][R26.64+0xd1], R7 ;  /* 0x0000d1071a00c986 */ /* 0x0009e8000c10111c */
[----:B------:R4:W-:Y:S04]  /*c250*/  @!P6 STG.E.U8 desc[UR28][R24.64+0xd9], R9 ;  /* 0x0000d9091800e986 */ /* 0x0009e8000c10111c */
[----:B------:R4:W-:Y:S04]  /*c260*/  @!P5 STG.E.U8 desc[UR28][R24.64+0xd8], R3 ;  /* 0x0000d8031800d986 */ /* 0x0009e8000c10111c */
[----:B------:R4:W-:Y:S04]  /*c270*/  @!P2 STG.E.U8 desc[UR28][R26.64+0xd8], R11 ;  /* 0x0000d80b1a00a986 */ /* 0x0009e8000c10111c */
[----:B------:R4:W-:Y:S02]  /*c280*/  @!P1 STG.E.U8 desc[UR28][R26.64+0xd9], R13 ;  /* 0x0000d90d1a009986 */ /* 0x0009e4000c10111c */
.L_x_258:
[----:B------:R-:W-:Y:S05]  /*c290*/  BSYNC B0 ;  /* 0x0000000000007941 */ /* 0x000fea0003800000 */
.L_x_32:
[----:B0---4-:R-:W4:Y:S04]  /*c2a0*/  LDL.LU R3, [R1] ;  /* 0x0000000001037983 */ /* 0x011f280000300800 */
[----:B------:R-:W4:Y:S01]  /*c2b0*/  LDL.LU R2, [R1+0x4] ;  /* 0x0000040001027983 */ /* 0x000f220000300800 */
[----:B------:R-:W-:Y:S01]  /*c2c0*/  ULDC UR6, c[0x0][0xc] ;  /* 0x0000030000067ab9 */ /* 0x000fe20000000800 */
[----:B------:R-:W-:Y:S01]  /*c2d0*/  ULDC UR7, c[0x0][0x10] ;  /* 0x0000040000077ab9 */ /* 0x000fe20000000800 */
[----:B------:R-:W4:Y:S01]  /*c2e0*/  LDC R5, c[0x0][0x14] ;  /* 0x00000500ff057b82 */ /* 0x000f220000000800 */
[----:B------:R-:W-:Y:S01]  /*c2f0*/  UIMAD.WIDE.U32 UR6, UR6, UR7, URZ ;  /* 0x00000007060672a5 */ /* 0x000fe2000f8e003f */
[----:B-----5:R-:W-:Y:S01]  /*c300*/  PRMT R0, RZ, 0x7610, R0 ;  /* 0x00007610ff007816 */ /* 0x020fe20000000000 */
[----:B------:R-:W-:-:S04]  /*c310*/  UMOV UR30, 0xffffffff ;  /* 0xffffffff001e7882 */ /* 0x000fc80000000000 */
[----:B----4-:R-:W-:-:S04]  /*c320*/  IMAD.WIDE.U32 R2, R5, UR6, R2 ;  /* 0x0000000605027c25 */ /* 0x010fc8000f8e0002 */
[----:B------:R-:W-:Y:S01]  /*c330*/  IMAD R5, R5, UR7, RZ ;  /* 0x0000000705057c24 */ /* 0x000fe2000f8e02ff */
[----:B------:R-:W-:Y:S01]  /*c340*/  ULDC.64 UR6, c[0x0][0x650] ;  /* 0x0001940000067ab9 */ /* 0x000fe20000000a00 */
[----:B------:R-:W-:Y:S01]  /*c350*/  IMAD.MOV.U32 R19, RZ, RZ, R2 ;  /* 0x000000ffff137224 */ /* 0x000fe200078e0002 */
[----:B------:R-:W-:Y:S01]  /*c360*/  ISETP.GE.U32.AND P0, PT, R2, UR6, PT ;  /* 0x0000000602007c0c */ /* 0x000fe2000bf06070 */
[----:B------:R-:W-:Y:S02]  /*c370*/  IMAD.IADD R22, R3, 0x1, R5 ;  /* 0x0000000103167824 */ /* 0x000fe400078e0205 */
[----:B------:R-:W-:-:S03]  /*c380*/  IMAD.MOV.U32 R2, RZ, RZ, -0x1 ;  /* 0xffffffffff027424 */ /* 0x000fc600078e00ff */
[----:B------:R0:W-:Y:S01]  /*c390*/  STL [R1], R22 ;  /* 0x0000001601007387 */ /* 0x0001e20000100800 */
[----:B------:R-:W-:-:S03]  /*c3a0*/  ISETP.GE.U32.AND.EX P0, PT, R22, UR7, PT, P0 ;  /* 0x0000000716007c0c */ /* 0x000fc6000bf06100 */
[----:B------:R0:W-:Y:S04]  /*c3b0*/  STL [R1+0x4], R19 ;  /* 0x0000041301007387 */ /* 0x0001e80000100800 */
[----:B------:R0:W-:Y:S06]  /*c3c0*/  STL [R1+0x8], R2 ;  /* 0x0000080201007387 */ /* 0x0001ec0000100800 */
[----:B------:R-:W-:Y:S05]  /*c3d0*/  @P0 BRA `(.L_x_259) ;  /* 0x00000004006c0947 */ /* 0x000fea0003800000 */
[----:B------:R-:W4:Y:S01]  /*c3e0*/  S2R R14, SR_CTAID.X ;  /* 0x00000000000e7919 */ /* 0x000f220000002500 */
[----:B------:R-:W5:Y:S01]  /*c3f0*/  LDC.64 R8, c[0x0][0x628] ;  /* 0x00018a00ff087b82 */ /* 0x000f620000000a00 */
[----:B------:R-:W-:Y:S01]  /*c400*/  ULDC UR6, c[0x0][0x150] ;  /* 0x0000540000067ab9 */ /* 0x000fe20000000800 */
[----:B------:R-:W-:Y:S01]  /*c410*/  IMAD.MOV.U32 R6, RZ, RZ, R19 ;  /* 0x000000ffff067224 */ /* 0x000fe200078e0013 */
[----:B------:R-:W0:Y:S01]  /*c420*/  S2R R16, SR_CTAID.Y ;  /* 0x0000000000107919 */ /* 0x000e220000002600 */
[----:B------:R-:W-:-:S04]  /*c430*/  IMAD.MOV.U32 R7, RZ, RZ, R22 ;  /* 0x000000ffff077224 */ /* 0x000fc800078e0016 */
[----:B------:R-:W0:Y:S08]  /*c440*/  LDC R17, c[0x0][0x144] ;  /* 0x00005100ff117b82 */ /* 0x000e300000000800 */
[----:B------:R-:W0:Y:S08]  /*c450*/  LDC R10, c[0x0][0x630] ;  /* 0x00018c00ff0a7b82 */ /* 0x000e300000000800 */
[----:B------:R-:W0:Y:S01]  /*c460*/  LDC.64 R12, c[0x0][0x620] ;  /* 0x00018800ff0c7b82 */ /* 0x000e220000000a00 */
[----:B-----5:R-:W-:-:S04]  /*c470*/  ISETP.NE.U32.AND P0, PT, R8, RZ, PT ;  /* 0x000000ff0800720c */ /* 0x020fc80003f05070 */
[----:B------:R-:W-:Y:S02]  /*c480*/  ISETP.NE.AND.EX P0, PT, R9, RZ, PT, P0 ;  /* 0x000000ff0900720c */ /* 0x000fe40003f05300 */
[----:B----4-:R-:W-:-:S05]  /*c490*/  I2FP.F32.U32 R0, R14 ;  /* 0x0000000e00007245 */ /* 0x010fca0000201000 */
[----:B------:R-:W-:-:S04]  /*c4a0*/  FMUL R0, R0, UR6 ;  /* 0x0000000600007c20 */ /* 0x000fc80008400000 */
[----:B------:R4:W0:Y:S02]  /*c4b0*/  F2I.U32.TRUNC.NTZ R15, R0 ;  /* 0x00000000000f7305 */ /* 0x000824000020f000 */
[----:B------:R-:W-:Y:S05]  /*c4c0*/  @!P0 BRA `(.L_x_260) ;  /* 0x0000000000288947 */ /* 0x000fea0003800000 */
[----:B----4-:R-:W4:Y:S02]  /*c4d0*/  LDC R0, c[0x0][0x634] ;  /* 0x00018d00ff007b82 */ /* 0x010f240000000800 */
[----:B----4-:R-:W-:-:S05]  /*c4e0*/  IADD3 R7, P0, R19, R0, RZ ;  /* 0x0000000013077210 */ /* 0x010fca0007f1e0ff */
[----:B------:R-:W-:-:S04]  /*c4f0*/  IMAD.X R11, RZ, RZ, R22, P0 ;  /* 0x000000ffff0b7224 */ /* 0x000fc800000e0616 */
[----:B0-----:R-:W-:-:S04]  /*c500*/  IMAD.WIDE.U32 R2, R11, R8, RZ ;  /* 0x000000080b027225 */ /* 0x001fc800078e00ff */
[----:B------:R-:W-:-:S04]  /*c510*/  IMAD.WIDE.U32 R4, P0, R7, R9, R2 ;  /* 0x0000000907047225 */ /* 0x000fc80007800002 */
[----:B------:R-:W-:-:S04]  /*c520*/  IMAD.WIDE.U32 R2, R7, R8, RZ ;  /* 0x0000000807027225 */ /* 0x000fc800078e00ff */
[----:B------:R-:W-:Y:S01]  /*c530*/  IMAD.X R7, RZ, RZ, RZ, P0 ;  /* 0x000000ffff077224 */ /* 0x000fe200000e06ff */
[----:B------:R-:W-:Y:S01]  /*c540*/  IADD3 RZ, P0, R3, R4, RZ ;  /* 0x0000000403ff7210 */ /* 0x000fe20007f1e0ff */
[----:B------:R-:W-:-:S04]  /*c550*/  IMAD.MOV.U32 R6, RZ, RZ, R5 ;  /* 0x000000ffff067224 */ /* 0x000fc800078e0005 */
[----:B------:R-:W-:-:S08]  /*c560*/  IMAD.WIDE.U32.X R6, R11, R9, R6, P0 ;  /* 0x000000090b067225 */ /* 0x000fd000000e0406 */
.L_x_260:
[-CC-:B01-3--:R-:W-:Y:S01]  /*c570*/  SHF.R.U64 R24, R6, R10.reuse, R7.reuse ;  /* 0x0000000a06187219 */ /* 0x18bfe20000001207 */
[----:B------:R-:W0:Y:S01]  /*c580*/  LDC.64 R20, c[0x0][0x640] ;  /* 0x00019000ff147b82 */ /* 0x000e220000000a00 */
[----:B----4-:R-:W-:Y:S01]  /*c590*/  SHF.R.U32.HI R0, RZ, R10, R7 ;  /* 0x0000000aff007219 */ /* 0x010fe20000011607 */
[----:B------:R-:W-:Y:S01]  /*c5a0*/  IMAD.MOV.U32 R2, RZ, RZ, R19 ;  /* 0x000000ffff027224 */ /* 0x000fe200078e0013 */
[----:B------:R-:W-:Y:S01]  /*c5b0*/  IADD3 R5, P0, RZ, -R24, RZ ;  /* 0x80000018ff057210 */ /* 0x000fe20007f1e0ff */
[----:B------:R-:W-:Y:S01]  /*c5c0*/  IMAD.MOV R15, RZ, RZ, -R15 ;  /* 0x000000ffff0f7224 */ /* 0x000fe200078e0a0f */
[----:B------:R-:W-:Y:S01]  /*c5d0*/  ULDC UR6, c[0x0][0x154] ;  /* 0x0000550000067ab9 */ /* 0x000fe20000000800 */
[----:B------:R-:W-:Y:S02]  /*c5e0*/  IMAD.MOV.U32 R7, RZ, RZ, 0x1 ;  /* 0x00000001ff077424 */ /* 0x000fe400078e00ff */
[----:B------:R-:W1:Y:S01]  /*c5f0*/  LDC R4, c[0x0][0x618] ;  /* 0x00018600ff047b82 */ /* 0x000e620000000800 */
[----:B------:R-:W-:-:S02]  /*c600*/  IMAD.X R3, RZ, RZ, ~R0, P0 ;  /* 0x000000ffff037224 */ /* 0x000fc400000e0e00 */
[----:B------:R-:W-:Y:S02]  /*c610*/  IMAD R15, R17, R15, R14 ;  /* 0x0000000f110f7224 */ /* 0x000fe400078e020e */
[-C--:B------:R-:W-:Y:S02]  /*c620*/  IMAD R0, R3, R12.reuse, RZ ;  /* 0x0000000c03007224 */ /* 0x080fe400078e02ff */
[----:B------:R-:W-:Y:S01]  /*c630*/  IMAD.MOV.U32 R3, RZ, RZ, R22 ;  /* 0x000000ffff037224 */ /* 0x000fe200078e0016 */
[----:B------:R-:W3:Y:S01]  /*c640*/  LDC R6, c[0x0][0x608] ;  /* 0x00018200ff067b82 */ /* 0x000ee20000000800 */
[----:B------:R-:W-:-:S04]  /*c650*/  IMAD.WIDE.U32 R2, R5, R12, R2 ;  /* 0x0000000c05027225 */ /* 0x000fc800078e0002 */
[----:B------:R-:W-:-:S03]  /*c660*/  IMAD R5, R5, R13, R0 ;  /* 0x0000000d05057224 */ /* 0x000fc600078e0200 */
[----:B------:R-:W4:Y:S01]  /*c670*/  LDC R18, c[0x0][0x658] ;  /* 0x00019600ff127b82 */ /* 0x000f220000000800 */
[----:B------:R-:W-:Y:S01]  /*c680*/  I2FP.F32.U32 R0, R16 ;  /* 0x0000001000007245 */ /* 0x000fe20000201000 */
[----:B------:R-:W-:Y:S01]  /*c690*/  IMAD.IADD R3, R3, 0x1, R5 ;  /* 0x0000000103037824 */ /* 0x000fe200078e0205 */
[----:B0-----:R-:W-:Y:S01]  /*c6a0*/  ISETP.NE.U32.AND P0, PT, R20, RZ, PT ;  /* 0x000000ff1400720c */ /* 0x001fe20003f05070 */
[----:B------:R-:W-:Y:S02]  /*c6b0*/  IMAD.MOV.U32 R5, RZ, RZ, -0x1 ;  /* 0xffffffffff057424 */ /* 0x000fe400078e00ff */
[----:B------:R-:W-:Y:S02]  /*c6c0*/  FMUL R0, R0, UR6 ;  /* 0x0000000600007c20 */ /* 0x000fe40008400000 */
[----:B------:R-:W0:Y:S01]  /*c6d0*/  LDC R13, c[0x0][0x148] ;  /* 0x00005200ff0d7b82 */ /* 0x000e220000000800 */
[----:B-1----:R-:W-:Y:S01]  /*c6e0*/  SHF.R.U64 R10, R2, R4, R3 ;  /* 0x00000004020a7219 */ /* 0x002fe20000001203 */
[----:B------:R1:W0:Y:S01]  /*c6f0*/  F2I.U32.TRUNC.NTZ R12, R0 ;  /* 0x00000000000c7305 */ /* 0x000222000020f000 */
[----:B------:R-:W-:-:S02]  /*c700*/  ISETP.NE.AND.EX P0, PT, R21, RZ, PT, P0 ;  /* 0x000000ff1500720c */ /* 0x000fc40003f05300 */
[----:B------:R-:W-:-:S03]  /*c710*/  SHF.R.U32.HI R3, RZ, R4, R3 ;  /* 0x00000004ff037219 */ /* 0x000fc60000011603 */
[----:B------:R-:W0:Y:S01]  /*c720*/  LDC R14, c[0x0][0x600] ;  /* 0x00018000ff0e7b82 */ /* 0x000e220000000800 */
[-CC-:B---3--:R-:W-:Y:S02]  /*c730*/  SHF.R.U64 R8, R10, R6.reuse, R3.reuse ;  /* 0x000000060a087219 */ /* 0x188fe40000001203 */
[----:B------:R-:W-:-:S05]  /*c740*/  SHF.R.U32.HI R3, RZ, R6, R3 ;  /* 0x00000006ff037219 */ /* 0x000fca0000011603 */
[----:B------:R-:W3:Y:S01]  /*c750*/  LDC R19, c[0x0][0x648] ;  /* 0x00019200ff137b82 */ /* 0x000ee20000000800 */
[-CC-:B----4-:R-:W-:Y:S02]  /*c760*/  SHF.R.U64 R11, R8, R18.reuse, R3.reuse ;  /* 0x00000012080b7219 */ /* 0x190fe40000001203 */
[-C--:B------:R-:W-:Y:S02]  /*c770*/  SHF.L.U32 R5, R5, R18.reuse, RZ ;  /* 0x0000001205057219 */ /* 0x080fe400000006ff */
[-C--:B------:R-:W-:Y:S01]  /*c780*/  SHF.R.U32.HI R3, RZ, R18.reuse, R3 ;  /* 0x00000012ff037219 */ /* 0x080fe20000011603 */
[----:B------:R-:W-:Y:S01]  /*c790*/  IMAD.MOV.U32 R2, RZ, RZ, R11 ;  /* 0x000000ffff027224 */ /* 0x000fe200078e000b */
[----:B------:R-:W-:Y:S01]  /*c7a0*/  SHF.L.U32 R34, R7, R18, RZ ;  /* 0x0000001207227219 */ /* 0x000fe200000006ff */
[----:B------:R-:W4:Y:S01]  /*c7b0*/  LDC R22, c[0x0][0x638] ;  /* 0x00018e00ff167b82 */ /* 0x000f220000000800 */
[----:B------:R-:W-:-:S07]  /*c7c0*/  LOP3.LUT R17, RZ, R5, RZ, 0x33, !PT ;  /* 0x00000005ff117212 */ /* 0x000fce00078e33ff */
[----:B------:R-:W0:Y:S01]  /*c7d0*/  LDC R23, c[0x0][0x610] ;  /* 0x00018400ff177b82 */ /* 0x000e220000000800 */
[----:B-1----:R-:W-:Y:S05]  /*c7e0*/  @!P0 BRA `(.L_x_261) ;  /* 0x0000000000288947 */ /* 0x002fea0003800000 */
        /* <DEDUP_REMOVED lines=10> */
.L_x_261:
[----:B---3--:R-:W-:Y:S01]  /*c890*/  SHF.R.U64 R0, R2, R19, R3 ;  /* 0x0000001302007219 */ /* 0x008fe20000001203 */
[----:B0-----:R-:W-:Y:S01]  /*c8a0*/  VIADD R3, R14, 0xffffffff ;  /* 0xffffffff0e037836 */ /* 0x001fe20000000000 */
[----:B------:R-:W-:Y:S01]  /*c8b0*/  LOP3.LUT R5, R8, R17, RZ, 0xc0, !PT ;  /* 0x0000001108057212 */ /* 0x000fe200078ec0ff */
[----:B------:R-:W-:Y:S01]  /*c8c0*/  IMAD.MOV R12, RZ, RZ, -R12 ;  /* 0x000000ffff0c7224 */ /* 0x000fe200078e0a0c */
[----:B------:R-:W-:Y:S01]  /*c8d0*/  R2UR UR30, R24 ;  /* 0x00000000181e72ca */ /* 0x000fe200000e0000 */
[----:B------:R-:W-:Y:S01]  /*c8e0*/  IMAD.MOV R2, RZ, RZ, -R0 ;  /* 0x000000ffff027224 */ /* 0x000fe200078e0a00 */
[----:B------:R-:W-:Y:S01]  /*c8f0*/  LOP3.LUT R3, R10, R3, RZ, 0xc0, !PT ;  /* 0x000000030a037212 */ /* 0x000fe200078ec0ff */
[----:B------:R-:W-:Y:S02]  /*c900*/  IMAD R34, R34, R0, R5 ;  /* 0x0000000022227224 */ /* 0x000fe400078e0205 */
[----:B------:R-:W-:Y:S02]  /*c910*/  @P3 IMAD R15, R13, R12, R16 ;  /* 0x0000000c0d0f3224 */ /* 0x000fe400078e0210 */
[----:B----4-:R-:W-:-:S02]  /*c920*/  IMAD R0, R2, R22, R11 ;  /* 0x0000001602007224 */ /* 0x010fc400078e020b */
[----:B------:R-:W-:Y:S02]  /*c930*/  IMAD R34, R34, R23, R15 ;  /* 0x0000001722227224 */ /* 0x000fe400078e020f */
[----:B------:R-:W-:Y:S02]  /*c940*/  IMAD R3, R0, R14, R3 ;  /* 0x0000000e00037224 */ /* 0x000fe400078e0203 */
[----:B------:R-:W-:-:S03]  /*c950*/  IMAD.MOV.U32 R0, RZ, RZ, 0x1 ;  /* 0x00000001ff007424 */ /* 0x000fc600078e00ff */
[----:B------:R-:W-:Y:S02]  /*c960*/  SEL R2, R3, R34, !P3 ;  /* 0x0000002203027207 */ /* 0x000fe40005800000 */
[----:B------:R-:W-:-:S03]  /*c970*/  SEL R34, R34, R3, !P3 ;  /* 0x0000000322227207 */ /* 0x000fc60005800000 */
[----:B------:R4:W-:Y:S04]  /*c980*/  STL [R1+0x8], R2 ;  /* 0x0000080201007387 */ /* 0x0009e80000100800 */
.L_x_259:
[----:B------:R0:W-:Y:S01]  /*c990*/  STL [R1+0xc], R34 ;  /* 0x00000c2201007387 */ /* 0x0001e20000100800 */
[----:B------:R-:W-:-:S13]  /*c9a0*/  LOP3.LUT P0, RZ, R0, 0xff, RZ, 0xc0, !PT ;  /* 0x000000ff00ff7812 */ /* 0x000fda000780c0ff */
[----:B0-----:R-:W-:Y:S05]  /*c9b0*/  @P0 BRA `(.L_x_262) ;  /* 0xffffff4800240947 */ /* 0x001fea000383ffff */
[----:B------:R-:W-:Y:S05]  /*c9c0*/  EXIT ;  /* 0x000000000000794d */ /* 0x000fea0003800000 */
.L_x_4:
[----:B------:R-:W2:Y:S01]  /*c9d0*/  LDL R16, [R1+0x4] ;  /* 0x0000040001107983 */ /* 0x000ea20000100800 */
[----:B------:R-:W-:-:S03]  /*c9e0*/  ULDC.64 UR4, c[0x0][0x650] ;  /* 0x0001940000047ab9 */ /* 0x000fc60000000a00 */
[----:B------:R-:W3:Y:S01]  /*c9f0*/  LDL R17, [R1] ;  /* 0x0000000001117983 */ /* 0x000ee20000100800 */
[----:B------:R-:W-:Y:S01]  /*ca00*/  PRMT R4, RZ, 0x7610, R4 ;  /* 0x00007610ff047816 */ /* 0x000fe20000000004 */
[----:B------:R-:W-:Y:S02]  /*ca10*/  IMAD.MOV.U32 R5, RZ, RZ, -0x1 ;  /* 0xffffffffff057424 */ /* 0x000fe400078e00ff */
[----:B------:R-:W-:Y:S02]  /*ca20*/  IMAD.MOV.U32 R6, RZ, RZ, -0x1 ;  /* 0xffffffffff067424 */ /* 0x000fe400078e00ff */
[----:B------:R-:W-:Y:S01]  /*ca30*/  IMAD.MOV.U32 R11, RZ, RZ, -0x1 ;  /* 0xffffffffff0b7424 */ /* 0x000fe200078e00ff */
[----:B--2---:R-:W-:-:S04]  /*ca40*/  ISETP.GE.U32.AND P0, PT, R16, UR4, PT ;  /* 0x0000000410007c0c */ /* 0x004fc8000bf06070 */
[----:B---3--:R-:W-:-:S13]  /*ca50*/  ISETP.GE.U32.AND.EX P0, PT, R17, UR5, PT, P0 ;  /* 0x0000000511007c0c */ /* 0x008fda000bf06100 */
[----:B------:R-:W-:Y:S05]  /*ca60*/  @P0 BRA `(.L_x_263) ;  /* 0x00000004005c0947 */ /* 0x000fea0003800000 */
        /* <DEDUP_REMOVED lines=18> */
.L_x_264:
[-CC-:B------:R-:W-:Y:S01]  /*cb90*/  SHF.R.U64 R11, R8, R12.reuse, R9.reuse ;  /* 0x0000000c080b7219 */ /* 0x180fe20000001209 */
[----:B------:R-:W0:Y:S01]  /*cba0*/  LDC.64 R20, c[0x0][0x640] ;  /* 0x00019000ff147b82 */ /* 0x000e220000000a00 */
[----:B------:R-:W-:Y:S01]  /*cbb0*/  SHF.R.U32.HI R3, RZ, R12, R9 ;  /* 0x0000000cff037219 */ /* 0x000fe20000011609 */
[----:B------:R-:W-:Y:S01]  /*cbc0*/  ULDC UR4, c[0x0][0x150] ;  /* 0x0000540000047ab9 */ /* 0x000fe20000000800 */
[----:B------:R-:W-:Y:S01]  /*cbd0*/  IADD3 R7, P0, RZ, -R11, RZ ;  /* 0x8000000bff077210 */ /* 0x000fe20007f1e0ff */
[----:B------:R-:W-:Y:S01]  /*cbe0*/  IMAD.MOV.U32 R4, RZ, RZ, R16 ;  /* 0x000000ffff047224 */ /* 0x000fe200078e0010 */
[----:B------:R-:W-:Y:S01]  /*cbf0*/  I2FP.F32.U32 R6, R2 ;  /* 0x0000000200067245 */ /* 0x000fe20000201000 */
[----:B------:R-:W-:Y:S02]  /*cc00*/  IMAD.MOV.U32 R5, RZ, RZ, R17 ;  /* 0x000000ffff057224 */ /* 0x000fe400078e0011 */
[----:B------:R-:W1:Y:S01]  /*cc10*/  LDC R10, c[0x0][0x618] ;  /* 0x00018600ff0a7b82 */ /* 0x000e620000000800 */
[----:B------:R-:W-:-:S02]  /*cc20*/  IMAD.X R3, RZ, RZ, ~R3, P0 ;  /* 0x000000ffff037224 */ /* 0x000fc400000e0e03 */
[----:B------:R-:W-:Y:S01]  /*cc30*/  FMUL R9, R6, UR4 ;  /* 0x0000000406097c20 */ /* 0x000fe20008400000 */
[----:B------:R-:W-:Y:S01]  /*cc40*/  IMAD.WIDE.U32 R4, R7, R14, R4 ;  /* 0x0000000e07047225 */ /* 0x000fe200078e0004 */
[----:B------:R-:W-:-:S03]  /*cc50*/  ULDC UR4, c[0x0][0x154] ;  /* 0x0000550000047ab9 */ /* 0x000fc60000000800 */
[----:B------:R-:W-:Y:S01]  /*cc60*/  IMAD R6, R3, R14, RZ ;  /* 0x0000000e03067224 */ /* 0x000fe200078e02ff */
[----:B------:R-:W2:Y:S01]  /*cc70*/  LDC R13, c[0x0][0x144] ;  /* 0x00005100ff0d7b82 */ /* 0x000ea20000000800 */
[----:B------:R-:W3:Y:S02]  /*cc80*/  F2I.U32.TRUNC.NTZ R9, R9 ;  /* 0x0000000900097305 */ /* 0x000ee4000020f000 */
[----:B------:R-:W-:Y:S02]  /*cc90*/  IMAD R3, R7, R15, R6 ;  /* 0x0000000f07037224 */ /* 0x000fe400078e0206 */
[----:B------:R-:W-:Y:S02]  /*cca0*/  IMAD.MOV.U32 R6, RZ, RZ, -0x1 ;  /* 0xffffffffff067424 */ /* 0x000fe400078e00ff */
[----:B------:R-:W-:Y:S01]  /*ccb0*/  IMAD.IADD R3, R5, 0x1, R3 ;  /* 0x0000000105037824 */ /* 0x000fe200078e0203 */
[----:B------:R-:W4:Y:S01]  /*ccc0*/  LDC R12, c[0x0][0x608] ;  /* 0x00018200ff0c7b82 */ /* 0x000f220000000800 */
[----:B------:R-:W-:-:S02]  /*ccd0*/  I2FP.F32.U32 R5, R0 ;  /* 0x0000000000057245 */ /* 0x000fc40000201000 */
[----:B0-----:R-:W-:-:S03]  /*cce0*/  ISETP.NE.U32.AND P0, PT, R20, RZ, PT ;  /* 0x000000ff1400720c */ /* 0x001fc60003f05070 */
[----:B------:R-:W-:Y:S01]  /*ccf0*/  FMUL R5, R5, UR4 ;  /* 0x0000000405057c20 */ /* 0x000fe20008400000 */
[----:B------:R-:W-:Y:S01]  /*cd00*/  ISETP.NE.AND.EX P0, PT, R21, RZ, PT, P0 ;  /* 0x000000ff1500720c */ /* 0x000fe20003f05300 */
[----:B------:R-:W0:Y:S01]  /*cd10*/  LDC R7, c[0x0][0x658] ;  /* 0x00019600ff077b82 */ /* 0x000e220000000800 */
[-C--:B-1----:R-:W-:Y:S01]  /*cd20*/  SHF.R.U64 R8, R4, R10.reuse, R3 ;  /* 0x0000000a04087219 */ /* 0x082fe20000001203 */
[----:B---3--:R-:W-:Y:S01]  /*cd30*/  IMAD.MOV R4, RZ, RZ, -R9 ;  /* 0x000000ffff047224 */ /* 0x008fe200078e0a09 */
[----:B------:R-:W-:Y:S02]  /*cd40*/  SHF.R.U32.HI R3, RZ, R10, R3 ;  /* 0x0000000aff037219 */ /* 0x000fe40000011603 */
[----:B------:R1:W3:Y:S03]  /*cd50*/  F2I.U32.TRUNC.NTZ R10, R5 ;  /* 0x00000005000a7305 */ /* 0x0002e6000020f000 */
[----:B------:R-:W1:Y:S01]  /*cd60*/  LDC R17, c[0x0][0x148] ;  /* 0x00005200ff117b82 */ /* 0x000e620000000800 */
[----:B--2---:R-:W-:-:S02]  /*cd70*/  IMAD R19, R13, R4, R2 ;  /* 0x000000040d137224 */ /* 0x004fc400078e0202 */
[----:B------:R-:W-:-:S05]  /*cd80*/  IMAD.MOV.U32 R4, RZ, RZ, 0x1 ;  /* 0x00000001ff047424 */ /* 0x000fca00078e00ff */
[----:B------:R-:W2:Y:S01]  /*cd90*/  LDC R14, c[0x0][0x600] ;  /* 0x00018000ff0e7b82 */ /* 0x000ea20000000800 */
[-CC-:B----4-:R-:W-:Y:S02]  /*cda0*/  SHF.R.U64 R13, R8, R12.reuse, R3.reuse ;  /* 0x0000000c080d7219 */ /* 0x190fe40000001203 */
[----:B------:R-:W-:-:S05]  /*cdb0*/  SHF.R.U32.HI R2, RZ, R12, R3 ;  /* 0x0000000cff027219 */ /* 0x000fca0000011603 */
[----:B------:R-:W4:Y:S01]  /*cdc0*/  LDC R16, c[0x0][0x648] ;  /* 0x00019200ff107b82 */ /* 0x000f220000000800 */
[-CC-:B0-----:R-:W-:Y:S02]  /*cdd0*/  SHF.R.U64 R15, R13, R7.reuse, R2.reuse ;  /* 0x000000070d0f7219 */ /* 0x181fe40000001202 */
[-C--:B------:R-:W-:Y:S02]  /*cde0*/  SHF.L.U32 R6, R6, R7.reuse, RZ ;  /* 0x0000000706067219 */ /* 0x080fe400000006ff */
[-C--:B------:R-:W-:Y:S01]  /*cdf0*/  SHF.R.U32.HI R3, RZ, R7.reuse, R2 ;  /* 0x00000007ff037219 */ /* 0x080fe20000011602 */
[----:B------:R-:W-:Y:S01]  /*ce00*/  IMAD.MOV.U32 R2, RZ, RZ, R15 ;  /* 0x000000ffff027224 */ /* 0x000fe200078e000f */
[----:B------:R-:W-:Y:S01]  /*ce10*/  SHF.L.U32 R12, R4, R7, RZ ;  /* 0x00000007040c7219 */ /* 0x000fe200000006ff */
[----:B------:R-:W0:Y:S01]  /*ce20*/  LDC R18, c[0x0][0x638] ;  /* 0x00018e00ff127b82 */ /* 0x000e220000000800 */
[----:B------:R-:W-:-:S07]  /*ce30*/  LOP3.LUT R22, RZ, R6, RZ, 0x33, !PT ;  /* 0x00000006ff167212 */ /* 0x000fce00078e33ff */
        /* <DEDUP_REMOVED lines=12> */
.L_x_265:
[----:B----4-:R-:W-:Y:S01]  /*cf00*/  SHF.R.U64 R3, R2, R16, R3 ;  /* 0x0000001002037219 */ /* 0x010fe20000001203 */
[----:B--2---:R-:W-:Y:S01]  /*cf10*/  VIADD R5, R14, 0xffffffff ;  /* 0xffffffff0e057836 */ /* 0x004fe20000000000 */
[----:B------:R-:W-:Y:S01]  /*cf20*/  LOP3.LUT R2, R13, R22, RZ, 0xc0, !PT ;  /* 0x000000160d027212 */ /* 0x000fe200078ec0ff */
[----:B------:R-:W-:Y:S02]  /*cf30*/  IMAD.MOV R10, RZ, RZ, -R10 ;  /* 0x000000ffff0a7224 */ /* 0x000fe400078e0a0a */
[----:B------:R-:W-:Y:S02]  /*cf40*/  IMAD.MOV R4, RZ, RZ, -R3 ;  /* 0x000000ffff047224 */ /* 0x000fe400078e0a03 */
[----:B------:R-:W-:Y:S01]  /*cf50*/  IMAD R2, R12, R3, R2 ;  /* 0x000000030c027224 */ /* 0x000fe200078e0202 */
[----:B------:R-:W-:Y:S01]  /*cf60*/  LOP3.LUT R3, R8, R5, RZ, 0xc0, !PT ;  /* 0x0000000508037212 */ /* 0x000fe200078ec0ff */
[----:B------:R-:W-:Y:S02]  /*cf70*/  @P3 IMAD R19, R17, R10, R0 ;  /* 0x0000000a11133224 */ /* 0x000fe400078e0200 */
[----:B0-----:R-:W-:-:S02]  /*cf80*/  IMAD R0, R4, R18, R15 ;  /* 0x0000001204007224 */ /* 0x001fc400078e020f */
[----:B------:R-:W-:Y:S02]  /*cf90*/  IMAD R5, R2, R23, R19 ;  /* 0x0000001702057224 */ /* 0x000fe400078e0213 */
[----:B------:R-:W-:Y:S02]  /*cfa0*/  IMAD R0, R0, R14, R3 ;  /* 0x0000000e00007224 */ /* 0x000fe400078e0203 */
[----:B------:R-:W-:-:S03]  /*cfb0*/  IMAD.MOV.U32 R4, RZ, RZ, 0x1 ;  /* 0x00000001ff047424 */ /* 0x000fc600078e00ff */
[----:B------:R-:W-:Y:S02]  /*cfc0*/  SEL R6, R0, R5, !P3 ;  /* 0x0000000500067207 */ /* 0x000fe40005800000 */
[----:B------:R-:W-:-:S07]  /*cfd0*/  SEL R5, R5, R0, !P3 ;  /* 0x0000000005057207 */ /* 0x000fce0005800000 */
.L_x_263:
[----:B------:R-:W-:-:S08]  /*cfe0*/  NOP ;  /* 0x0000000000007918 */ /* 0x000fd00000000000 */
[----:B------:R-:W0:-:S00]  /*cff0*/  USETMAXREG.DEALLOC.CTAPOOL 0x28 ;  /* 0x00000028000079c8 */ /* 0x000e0000080e0500 */
[----:B------:R-:W-:-:S13]  /*d000*/  ISETP.NE.AND P0, PT, RZ, UR8, PT ;  /* 0x00000008ff007c0c */ /* 0x000fda000bf05270 */
[----:B------:R-:W-:Y:S05]  /*d010*/  @P0 EXIT ;  /* 0x000000000000094d */ /* 0x000fea0003800000 */
[----:B0-----:R-:W-:Y:S01]  /*d020*/  LOP3.LUT P0, RZ, R4, 0xff, RZ, 0xc0, !PT ;  /* 0x000000ff04ff7812 */ /* 0x001fe2000780c0ff */
[----:B------:R-:W-:Y:S02]  /*d030*/  IMAD.MOV.U32 R0, RZ, RZ, 0x1 ;  /* 0x00000001ff007424 */ /* 0x000fe400078e00ff */
[----:B------:R-:W-:-:S10]  /*d040*/  IMAD.MOV.U32 R8, RZ, RZ, RZ ;  /* 0x000000ffff087224 */ /* 0x000fd400078e00ff */
[----:B------:R-:W-:Y:S05]  /*d050*/  @!P0 BRA `(.L_x_266) ;  /* 0x0000000c00508947 */ /* 0x000fea0003800000 */
[----:B------:R-:W0:Y:S01]  /*d060*/  S2R R2, SR_TID.X ;  /* 0x0000000000027919 */ /* 0x000e220000002100 */
[----:B------:R-:W-:Y:S01]  /*d070*/  ULDC UR4, c[0x0][0x28c] ;  /* 0x0000a30000047ab9 */ /* 0x000fe20000000800 */
[----:B------:R-:W-:Y:S01]  /*d080*/  ULDC UR6, c[0x0][0x658] ;  /* 0x0001960000067ab9 */ /* 0x000fe20000000800 */
[----:B------:R-:W-:Y:S01]  /*d090*/  UIADD3 UR10, UR4, 0x1f, URZ ;  /* 0x0000001f040a7890 */ /* 0x000fe2000fffe03f */
[----:B------:R-:W-:Y:S01]  /*d0a0*/  BSSY B0, `(.L_x_266) ;  /* 0x00000cf000007945 */ /* 0x000fe20003800000 */
[----:B------:R-:W-:Y:S01]  /*d0b0*/  UMOV UR7, 0xffffffff ;  /* 0xffffffff00077882 */ /* 0x000fe20000000000 */
[----:B------:R-:W-:Y:S01]  /*d0c0*/  ULDC UR5, c[0x0][0x600] ;  /* 0x0001800000057ab9 */ /* 0x000fe20000000800 */
[----:B------:R-:W-:Y:S01]  /*d0d0*/  UMOV UR9, 0x1 ;  /* 0x0000000100097882 */ /* 0x000fe20000000000 */
[----:B------:R-:W-:Y:S01]  /*d0e0*/  USHF.L.U32 UR7, UR7, UR6, URZ ;  /* 0x0000000607077299 */ /* 0x000fe2000800063f */
[----:B------:R-:W-:Y:S01]  /*d0f0*/  IMAD.MOV.U32 R9, RZ, RZ, 0x1 ;  /* 0x00000001ff097424 */ /* 0x000fe200078e00ff */
[----:B------:R-:W-:Y:S01]  /*d100*/  UIADD3 UR4, UR5, -0x1, URZ ;  /* 0xffffffff05047890 */ /* 0x000fe2000fffe03f */
[----:B------:R-:W-:Y:S01]  /*d110*/  IMAD.MOV.U32 R0, RZ, RZ, 0x1 ;  /* 0x00000001ff007424 */ /* 0x000fe200078e00ff */
[----:B------:R-:W-:Y:S01]  /*d120*/  USHF.R.S32.HI UR11, URZ, 0x1f, UR10 ;  /* 0x0000001f3f0b7899 */ /* 0x000fe2000801140a */
[----:B------:R-:W-:Y:S01]  /*d130*/  IMAD.MOV.U32 R8, RZ, RZ, RZ ;  /* 0x000000ffff087224 */ /* 0x000fe200078e00ff */
[----:B------:R-:W-:Y:S01]  /*d140*/  ULDC UR8, c[0x0][0xc] ;  /* 0x0000030000087ab9 */ /* 0x000fe20000000800 */
[----:B------:R-:W-:-:S02]  /*d150*/  USHF.L.U32 UR5, UR9, UR6, URZ ;  /* 0x0000000609057299 */ /* 0x000fc4000800063f */
[----:B------:R-:W-:Y:S01]  /*d160*/  ULEA.HI UR11, UR11, UR10, URZ, 0x5 ;  /* 0x0000000a0b0b7291 */ /* 0x000fe2000f8f283f */
[----:B------:R-:W-:Y:S01]  /*d170*/  ULDC UR9, c[0x0][0x10] ;  /* 0x0000040000097ab9 */ /* 0x000fe20000000800 */
[----:B------:R-:W-:Y:S02]  /*d180*/  ULOP3.LUT UR6, URZ, UR7, URZ, 0x33, !UPT ;  /* 0x000000073f067292 */ /* 0x000fe4000f8e333f */
[----:B------:R-:W-:Y:S01]  /*d190*/  UIMAD.WIDE.U32 UR8, UR8, UR9, URZ ;  /* 0x00000009080872a5 */ /* 0x000fe2000f8e003f */
[----:B------:R-:W-:Y:S01]  /*d1a0*/  ULDC UR7, c[0x0][0x14] ;  /* 0x0000050000077ab9 */ /* 0x000fe20000000800 */
[----:B------:R-:W-:Y:S02]  /*d1b0*/  USHF.R.S32.HI UR20, URZ, 0x5, UR11 ;  /* 0x000000053f147899 */ /* 0x000fe4000801140b */
[----:B------:R-:W-:Y:S02]  /*d1c0*/  UIMAD.WIDE.U32 UR22, UR8, UR7, URZ ;  /* 0x00000007081672a5 */ /* 0x000fe4000f8e003f */
[----:B------:R-:W-:-:S02]  /*d1d0*/  UIMAD UR18, UR9, UR7, URZ ;  /* 0x00000007091272a4 */ /* 0x000fc4000f8e023f */
[----:B------:R-:W-:Y:S01]  /*d1e0*/  ULOP3.LUT UR26, UR13, 0x2, URZ, 0xfc, !UPT ;  /* 0x000000020d1a7892 */ /* 0x000fe2000f8efc3f */
[C---:B0-----:R-:W-:Y:S01]  /*d1f0*/  LOP3.LUT P2, RZ, R2.reuse, 0x7f, RZ, 0xc0, !PT ;  /* 0x0000007f02ff7812 */ /* 0x041fe2000784c0ff */
[----:B------:R-:W-:Y:S01]  /*d200*/  UIADD3 UR18, UR23, UR18, URZ ;  /* 0x0000001217127290 */ /* 0x000fe2000fffe03f */
[----:B------:R-:W-:Y:S01]  /*d210*/  LOP3.LUT P0, RZ, R2, 0x1f, RZ, 0xc0, !PT ;  /* 0x0000001f02ff7812 */ /* 0x000fe2000780c0ff */
[----:B------:R-:W-:Y:S01]  /*d220*/  UIADD3 UR27, UR20, 0x1, URZ ;  /* 0x00000001141b7890 */ /* 0x000fe2000fffe03f */
[----:B------:R-:W-:Y:S02]  /*d230*/  ULDC.64 UR24, c[0x0][0x198] ;  /* 0x0000660000187ab9 */ /* 0x000fe40000000a00 */
[----:B------:R-:W-:-:S13]  /*d240*/  PLOP3.LUT P0, PT, P0, P2, PT, 0x8a, 0x0 ;  /* 0x000000000000781c */ /* 0x000fda0000705172 */
.L_x_278:
[----:B------:R-:W-:-:S03]  /*d250*/  UMOV UR7, 0xffffffff ;  /* 0xffffffff00077882 */ /* 0x000fc60000000000 */
[----:B------:R-:W-:Y:S05]  /*d260*/  BRA.DIV UR7, `(.L_x_267) ;  /* 0x0000001a07007947 */ /* 0x000fea000b800000 */
[----:B------:R-:W-:-:S13]  /*d270*/  ELECT P1, URZ, PT ;  /* 0x00000000003f782f */ /* 0x000fda0003820000 */
.L_x_305:
[----:B------:R-:W0:Y:S01]  /*d280*/  LDC R2, c[0x0][0x28c] ;  /* 0x0000a300ff027b82 */ /* 0x000e220000000800 */
[----:B------:R-:W-:Y:S01]  /*d290*/  BSSY B1, `(.L_x_268) ;  /* 0x0000038000017945 */ /* 0x000fe20003800000 */
[----:B0-----:R-:W-:-:S13]  /*d2a0*/  ISETP.LT.OR P1, PT, R2, 0x1, !P1 ;  /* 0x000000010200780c */ /* 0x001fda0004f21670 */
[----:B------:R-:W-:Y:S05]  /*d2b0*/  @P1 BRA `(.L_x_269) ;  /* 0x0000000000d41947 */ /* 0x000fea0003800000 */
[----:B------:R-:W-:Y:S02]  /*d2c0*/  IMAD R6, R6, 0xe0, RZ ;  /* 0x000000e006067824 */ /* 0x000fe400078e02ff */
[----:B------:R-:W-:Y:S02]  /*d2d0*/  IMAD.SHL.U32 R7, R5, 0x80, RZ ;  /* 0x0000008005077824 */ /* 0x000fe400078e00ff */
[----:B------:R-:W-:Y:S02]  /*d2e0*/  IMAD.MOV.U32 R12, RZ, RZ, RZ ;  /* 0x000000ffff0c7224 */ /* 0x000fe400078e00ff */
[----:B------:R-:W-:Y:S02]  /*d2f0*/  IMAD.U32 R14, RZ, RZ, UR27 ;  /* 0x0000001bff0e7e24 */ /* 0x000fe4000f8e00ff */
[----:B------:R-:W-:Y:S02]  /*d300*/  IMAD.MOV.U32 R2, RZ, RZ, R0 ;  /* 0x000000ffff027224 */ /* 0x000fe400078e0000 */
[----:B------:R-:W-:-:S07]  /*d310*/  IMAD.MOV.U32 R3, RZ, RZ, R8 ;  /* 0x000000ffff037224 */ /* 0x000fce00078e0008 */
.L_x_273:
[----:B------:R-:W0:Y:S01]  /*d320*/  S2R R5, SR_CgaCtaId ;  /* 0x0000000000057919 */ /* 0x000e220000008800 */
[----:B------:R-:W-:-:S04]  /*d330*/  MOV R4, 0x400 ;  /* 0x0000040000047802 */ /* 0x000fc80000000f00 */
[----:B0-----:R-:W-:Y:S02]  /*d340*/  LEA R10, R5, R4, 0x18 ;  /* 0x00000004050a7211 */ /* 0x001fe400078ec0ff */
[----:B------:R-:W-:Y:S01]  /*d350*/  SHF.L.U32 R4, R2, 0x1f, RZ ;  /* 0x0000001f02047819 */ /* 0x000fe200000006ff */
[----:B------:R-:W0:Y:S02]  /*d360*/  @!P2 LDC R5, c[0x0][0x500] ;  /* 0x00014000ff05ab82 */ /* 0x000e240000000800 */
[----:B------:R-:W-:-:S04]  /*d370*/  IMAD R13, R3, 0x8, R10 ;  /* 0x00000008030d7824 */ /* 0x000fc800078e020a */
[----:B------:R-:W1:Y:S02]  /*d380*/  SYNCS.PHASECHK.TRANS64.TRYWAIT P1, [R13+URZ+0xa0], R4 ;  /* 0x0000a0040d0075a7 */ /* 0x000e64000802017f */
[----:B-1----:R-:W-:Y:S05]  /*d390*/  @!P1 BRA `(.L_x_270) ;  /* 0x0000001400d49947 */ /* 0x002fea0003800000 */
.L_x_306:
[----:B------:R-:W-:Y:S01]  /*d3a0*/  UPRMT UR7, UR26, 0x9910, URZ ;  /* 0x000099101a077896 */ /* 0x000fe2000800003f */
[----:B0-----:R0:W-:Y:S03]  /*d3b0*/  @!P2 SYNCS.ARRIVE.TRANS64 RZ, [R13+URZ], R5 ;  /* 0x000000050dffa9a7 */ /* 0x0011e6000800003f */
[----:B------:R-:W-:-:S06]  /*d3c0*/  UISETP.NE.AND UP0, UPT, UR7, 0x2, UPT ;  /* 0x000000020700788c */ /* 0x000fcc000bf05270 */
[----:B------:R-:W-:-:S13]  /*d3d0*/  PLOP3.LUT P1, PT, PT, PT, UP0, 0x80, 0x0 ;  /* 0x000000000000781c */ /* 0x000fda0003f2f008 */
[----:B0-----:R-:W-:Y:S05]  /*d3e0*/  @P1 BRA `(.L_x_271) ;  /* 0x0000000000041947 */ /* 0x001fea0003800000 */
[----:B------:R-:W-:Y:S01]  /*d3f0*/  BPT.TRAP 0x1 ;  /* 0x000000040000795c */ /* 0x000fe20000300000 */
.L_x_271:
[----:B------:R-:W-:Y:S05]  /*d400*/  @P0 BRA `(.L_x_272) ;  /* 0x0000000000040947 */ /* 0x000fea0003800000 */
[----:B------:R-:W-:Y:S01]  /*d410*/  BPT.TRAP 0x1 ;  /* 0x000000040000795c */ /* 0x000fe20000300000 */
.L_x_272:
[--C-:B-1----:R-:W-:Y:S01]  /*d420*/  IMAD R4, R3, 0x1000, R10.reuse ;  /* 0x0000100003047824 */ /* 0x102fe200078e020a */
[----:B------:R-:W-:Y:S01]  /*d430*/  R2UR UR9, R13 ;  /* 0x000000000d0972ca */ /* 0x000fe200000e0000 */
[----:B------:R-:W-:Y:S01]  /*d440*/  IMAD R10, R3, 0x1c00, R10 ;  /* 0x00001c00030a7824 */ /* 0x000fe200078e020a */
[----:B------:R-:W-:Y:S01]  /*d450*/  UIADD3 UR14, UP0, UR24, 0xf0, URZ ;  /* 0x000000f0180e7890 */ /* 0x000fe2000ff1e03f */
[----:B------:R-:W-:Y:S01]  /*d460*/  VIADD R14, R14, 0xffffffff ;  /* 0xffffffff0e0e7836 */ /* 0x000fe20000000000 */
[----:B------:R-:W-:Y:S01]  /*d470*/  R2UR UR7, R4 ;  /* 0x00000000040772ca */ /* 0x000fe200000e0000 */
[----:B------:R-:W-:Y:S01]  /*d480*/  UIADD3 UR28, UP1, UR24, 0x1f0, URZ ;  /* 0x000001f0181c7890 */ /* 0x000fe2000ff3e03f */
[----:B------:R-:W-:Y:S01]  /*d490*/  R2UR UR8, R10 ;  /* 0x000000000a0872ca */ /* 0x000fe200000e0000 */
[----:B------:R-:W-:Y:S01]  /*d4a0*/  UIADD3.X UR15, URZ, UR25, URZ, UP0, !UPT ;  /* 0x000000193f0f7290 */ /* 0x000fe200087fe43f */
[----:B------:R-:W-:Y:S01]  /*d4b0*/  R2UR UR11, R7 ;  /* 0x00000000070b72ca */ /* 0x000fe200000e0000 */
[----:B------:R-:W-:Y:S01]  /*d4c0*/  VIADD R3, R3, 0x1 ;  /* 0x0000000103037836 */ /* 0x000fe20000000000 */
[----:B------:R-:W-:Y:S01]  /*d4d0*/  R2UR UR10, R12 ;  /* 0x000000000c0a72ca */ /* 0x000fe200000e0000 */
[----:B------:R-:W-:Y:S01]  /*d4e0*/  UIADD3.X UR29, URZ, UR25, URZ, UP1, !UPT ;  /* 0x000000193f1d7290 */ /* 0x000fe20008ffe43f */
[----:B------:R-:W-:Y:S01]  /*d4f0*/  R2UR UR12, R11 ;  /* 0x000000000b0c72ca */ /* 0x000fe200000e0000 */
[----:B------:R-:W-:Y:S01]  /*d500*/  UMOV UR16, 0x0 ;  /* 0x0000000000107882 */ /* 0x000fe20000000000 */
[----:B------:R-:W-:Y:S01]  /*d510*/  R2UR UR21, R6 ;  /* 0x00000000061572ca */ /* 0x000fe200000e0000 */
[----:B------:R-:W-:Y:S01]  /*d520*/  UMOV UR17, 0x10000000 ;  /* 0x1000000000117882 */ /* 0x000fe20000000000 */
[----:B------:R-:W-:Y:S01]  /*d530*/  ISETP.GT.AND P4, PT, R14, 0x1, PT ;  /* 0x000000010e00780c */ /* 0x000fe20003f84270 */
[----:B------:R-:W-:Y:S01]  /*d540*/  UIADD3 UR7, UR7, 0x200, URZ ;  /* 0x0000020007077890 */ /* 0x000fe2000fffe03f */
[----:B------:R-:W-:Y:S01]  /*d550*/  ISETP.NE.AND P1, PT, R3, 0x14, PT ;  /* 0x000000140300780c */ /* 0x000fe20003f25270 */
[----:B------:R-:W-:Y:S01]  /*d560*/  UIADD3 UR19, UR8, 0x14200, URZ ;  /* 0x0001420008137890 */ /* 0x000fe2000fffe03f */
[----:B------:R-:W-:-:S02]  /*d570*/  VIADD R12, R12, 0x20 ;  /* 0x000000200c0c7836 */ /* 0x000fc40000000000 */
[----:B------:R-:W-:Y:S02]  /*d580*/  SEL R5, RZ, 0x1, P1 ;  /* 0x00000001ff057807 */ /* 0x000fe40000800000 */
[----:B------:R-:W-:Y:S01]  /*d590*/  UMOV UR8, UR7 ;  /* 0x0000000700087c82 */ /* 0x000fe20008000000 */
[----:B------:R-:W-:Y:S01]  /*d5a0*/  SEL R3, R3, RZ, P1 ;  /* 0x000000ff03037207 */ /* 0x000fe20000800000 */
[----:B------:R0:W-:Y:S01]  /*d5b0*/  UTMALDG.3D [UR8], [UR14], desc[UR16] ;  /* 0x000010080e0075b4 */ /* 0x0001e20008011000 */
[----:B------:R-:W-:Y:S01]  /*d5c0*/  LOP3.LUT R2, R2, R5, RZ, 0x3c, !PT ;  /* 0x0000000502027212 */ /* 0x000fe200078e3cff */
[----:B0-----:R-:W-:Y:S01]  /*d5d0*/  UMOV UR8, UR19 ;  /* 0x0000001300087c82 */ /* 0x001fe20008000000 */
[----:B------:R-:W-:Y:S02]  /*d5e0*/  UMOV UR11, UR21 ;  /* 0x00000015000b7c82 */ /* 0x000fe40008000000 */
[----:B------:R0:W-:Y:S02]  /*d5f0*/  UTMALDG.3D [UR8], [UR28], desc[UR16] ;  /* 0x000010081c0075b4 */ /* 0x0001e40008011000 */
[----:B0-----:R-:W-:Y:S05]  /*d600*/  @P4 BRA `(.L_x_273) ;  /* 0xfffffffc00444947 */ /* 0x001fea000383ffff */
.L_x_269:
[----:B------:R-:W-:Y:S05]  /*d610*/  BSYNC B1 ;  /* 0x0000000000017941 */ /* 0x000fea0003800000 */
.L_x_268:
[----:B------:R-:W2:Y:S01]  /*d620*/  LDL.LU R15, [R1] ;  /* 0x00000000010f7983 */ /* 0x000ea20000300800 */
[----:B------:R-:W-:Y:S01]  /*d630*/  LOP3.LUT P5, RZ, R9, 0xff, RZ, 0xc0, !PT ;  /* 0x000000ff09ff7812 */ /* 0x000fe200078ac0ff */
[----:B------:R-:W-:Y:S01]  /*d640*/  VIADD R8, R8, UR20 ;  /* 0x0000001408087c36 */ /* 0x000fe20008000000 */
[----:B------:R-:W-:Y:S01]  /*d650*/  ULDC.64 UR8, c[0x0][0x650] ;  /* 0x0001940000087ab9 */ /* 0x000fe20000000a00 */
[----:B------:R-:W3:Y:S01]  /*d660*/  LDL.LU R13, [R1+0x4] ;  /* 0x00000400010d7983 */ /* 0x000ee20000300800 */
[----:B------:R-:W-:Y:S01]  /*d670*/  IMAD.U32 R5, RZ, RZ, UR20 ;  /* 0x00000014ff057e24 */ /* 0x000fe2000f8e00ff */
[----:B------:R-:W-:Y:S01]  /*d680*/  UISETP.GE.U32.AND UP0, UPT, UR20, 0x14, UPT ;  /* 0x000000141400788c */ /* 0x000fe2000bf06070 */
[----:B------:R-:W-:Y:S01]  /*d690*/  ISETP.GT.U32.AND P1, PT, R8, 0x13, PT ;  /* 0x000000130800780c */ /* 0x000fe20003f24070 */
[----:B------:R-:W-:Y:S01]  /*d6a0*/  BSSY B1, `(.L_x_274) ;  /* 0x000006c000017945 */ /* 0x000fe20003800000 */
[----:B------:R-:W-:Y:S01]  /*d6b0*/  IMAD.MOV.U32 R6, RZ, RZ, -0x1 ;  /* 0xffffffffff067424 */ /* 0x000fe200078e00ff */
[----:B------:R-:W-:Y:S01]  /*d6c0*/  PRMT R9, RZ, 0x7610, R9 ;  /* 0x00007610ff097816 */ /* 0x000fe20000000009 */
[----:B------:R-:W-:Y:S01]  /*d6d0*/  IMAD.MOV.U32 R11, RZ, RZ, -0x1 ;  /* 0xffffffffff0b7424 */ /* 0x000fe200078e00ff */
[----:B------:R-:W-:-:S02]  /*d6e0*/  ISETP.LT.U32.AND P1, PT, R5, 0x14, P1 ;  /* 0x000000140500780c */ /* 0x000fc40000f21070 */
[----:B------:R-:W0:Y:S01]  /*d6f0*/  @P5 S2R R3, SR_CgaCtaId ;  /* 0x0000000000035919 */ /* 0x000e220000008800 */
[----:B------:R-:W-:Y:S02]  /*d700*/  @P5 MOV R2, 0x400 ;  /* 0x0000040000025802 */ /* 0x000fe40000000f00 */
[----:B------:R-:W-:Y:S02]  /*d710*/  PLOP3.LUT P4, PT, PT, PT, UP0, 0x80, 0x0 ;  /* 0x000000000000781c */ /* 0x000fe40003f8f008 */
[----:B0-----:R-:W-:Y:S01]  /*d720*/  @P5 LEA R4, R3, R2, 0x18 ;  /* 0x0000000203045211 */ /* 0x001fe200078ec0ff */
[----:B------:R-:W-:-:S03]  /*d730*/  IMAD.WIDE.U32 R2, R8, -0x33333333, RZ ;  /* 0xcccccccd08027825 */ /* 0x000fc600078e00ff */
[----:B------:R0:W-:Y:S02]  /*d740*/  @P5 SYNCS.ARRIVE.TRANS64.A1T0 RZ, [R4+URZ+0x158], RZ ;  /* 0x000158ff04ff59a7 */ /* 0x0001e4000810003f */
[----:B------:R-:W-:Y:S02]  /*d750*/  SHF.R.U32.HI R5, RZ, 0x4, R3 ;  /* 0x00000004ff057819 */ /* 0x000fe40000011603 */
[----:B------:R-:W-:Y:S02]  /*d760*/  SEL R3, RZ, 0x1, !P1 ;  /* 0x00000001ff037807 */ /* 0x000fe40004800000 */
[----:B------:R-:W-:Y:S01]  /*d770*/  PRMT R2, RZ, 0x7610, R2 ;  /* 0x00007610ff027816 */ /* 0x000fe20000000002 */
[----:B------:R-:W-:Y:S01]  /*d780*/  IMAD R8, R5, -0x14, R8 ;  /* 0xffffffec05087824 */ /* 0x000fe200078e0208 */
[----:B------:R-:W-:-:S04]  /*d790*/  LOP3.LUT R0, R0, R3, RZ, 0x3c, !PT ;  /* 0x0000000300007212 */ /* 0x000fc800078e3cff */
[----:B------:R-:W-:Y:S01]  /*d7a0*/  @P4 LOP3.LUT R0, R0, 0x1, R5, 0x78, !PT ;  /* 0x0000000100004812 */ /* 0x000fe200078e7805 */
[----:B------:R-:W-:Y:S01]  /*d7b0*/  IMAD.MOV.U32 R5, RZ, RZ, -0x1 ;  /* 0xffffffffff057424 */ /* 0x000fe200078e00ff */
[----:B---3--:R-:W-:-:S04]  /*d7c0*/  IADD3 R13, P5, R13, UR22, RZ ;  /* 0x000000160d0d7c10 */ /* 0x008fc8000ffbe0ff */
[----:B--2---:R-:W-:Y:S01]  /*d7d0*/  IADD3.X R15, R15, UR18, RZ, P5, !PT ;  /* 0x000000120f0f7c10 */ /* 0x004fe2000affe4ff */
[----:B------:R0:W-:Y:S01]  /*d7e0*/  STL [R1+0x4], R13 ;  /* 0x0000040d01007387 */ /* 0x0001e20000100800 */
[----:B------:R-:W-:-:S03]  /*d7f0*/  ISETP.GE.U32.AND P1, PT, R13, UR8, PT ;  /* 0x000000080d007c0c */ /* 0x000fc6000bf26070 */
[----:B------:R0:W-:Y:S01]  /*d800*/  STL [R1], R15 ;  /* 0x0000000f01007387 */ /* 0x0001e20000100800 */
[----:B------:R-:W-:-:S13]  /*d810*/  ISETP.GE.U32.AND.EX P1, PT, R15, UR9, PT, P1 ;  /* 0x000000090f007c0c */ /* 0x000fda000bf26110 */
[----:B0-----:R-:W-:Y:S05]  /*d820*/  @P1 BRA `(.L_x_275) ;  /* 0x00000004004c1947 */ /* 0x001fea0003800000 */
[----:B------:R-:W-:Y:S01]  /*d830*/  ULDC.64 UR8, c[0x0][0x628] ;  /* 0x00018a0000087ab9 */ /* 0x000fe20000000a00 */
[----:B------:R-:W0:Y:S01]  /*d840*/  S2R R12, SR_CTAID.X ;  /* 0x00000000000c7919 */ /* 0x000e220000002500 */
[----:B------:R-:W-:Y:S01]  /*d850*/  ISETP.NE.U32.AND P1, PT, RZ, UR8, PT ;  /* 0x00000008ff007c0c */ /* 0x000fe2000bf25070 */
[----:B------:R-:W-:Y:S01]  /*d860*/  ULDC UR10, c[0x0][0x630] ;  /* 0x00018c00000a7ab9 */ /* 0x000fe20000000800 */
[----:B------:R-:W-:Y:S01]  /*d870*/  IMAD.MOV.U32 R2, RZ, RZ, R13 ;  /* 0x000000ffff027224 */ /* 0x000fe200078e000d */
[----:B------:R-:W1:Y:S01]  /*d880*/  S2R R10, SR_CTAID.Y ;  /* 0x00000000000a7919 */ /* 0x000e620000002600 */
[----:B------:R-:W-:Y:S01]  /*d890*/  ISETP.NE.AND.EX P1, PT, RZ, UR9, PT, P1 ;  /* 0x00000009ff007c0c */ /* 0x000fe2000bf25310 */
[----:B------:R-:W-:-:S12]  /*d8a0*/  IMAD.MOV.U32 R3, RZ, RZ, R15 ;  /* 0x000000ffff037224 */ /* 0x000fd800078e000f */
[----:B------:R-:W-:Y:S05]  /*d8b0*/  @!P1 BRA `(.L_x_276) ;  /* 0x0000000000289947 */ /* 0x000fea0003800000 */
[----:B------:R-:W-:Y:S02]  /*d8c0*/  ULDC UR7, c[0x0][0x634] ;  /* 0x00018d0000077ab9 */ /* 0x000fe40000000800 */
[----:B------:R-:W-:-:S05]  /*d8d0*/  IADD3 R7, P1, R13, UR7, RZ ;  /* 0x000000070d077c10 */ /* 0x000fca000ff3e0ff */
[----:B------:R-:W-:-:S04]  /*d8e0*/  IMAD.X R11, RZ, RZ, R15, P1 ;  /* 0x000000ffff0b7224 */ /* 0x000fc800008e060f */
[----:B------:R-:W-:-:S04]  /*d8f0*/  IMAD.WIDE.U32 R4, R11, UR8, RZ ;  /* 0x000000080b047c25 */ /* 0x000fc8000f8e00ff */
[----:B------:R-:W-:-:S04]  /*d900*/  IMAD.WIDE.U32 R4, P1, R7, UR9, R4 ;  /* 0x0000000907047c25 */ /* 0x000fc8000f820004 */
[----:B------:R-:W-:-:S04]  /*d910*/  IMAD.WIDE.U32 R6, R7, UR8, RZ ;  /* 0x0000000807067c25 */ /* 0x000fc8000f8e00ff */
[----:B------:R-:W-:Y:S01]  /*d920*/  IMAD.X R3, RZ, RZ, RZ, P1 ;  /* 0x000000ffff037224 */ /* 0x000fe200008e06ff */
[----:B------:R-:W-:Y:S01]  /*d930*/  IADD3 RZ, P1, R7, R4, RZ ;  /* 0x0000000407ff7210 */ /* 0x000fe20007f3e0ff */
[----:B------:R-:W-:-:S04]  /*d940*/  IMAD.MOV.U32 R2, RZ, RZ, R5 ;  /* 0x000000ffff027224 */ /* 0x000fc800078e0005 */
[----:B------:R-:W-:-:S08]  /*d950*/  IMAD.WIDE.U32.X R2, R11, UR9, R2, P1 ;  /* 0x000000090b027c25 */ /* 0x000fd000088e0402 */
.L_x_276:
[--C-:B------:R-:W-:Y:S01]  /*d960*/  SHF.R.U64 R11, R2, UR10, R3.reuse ;  /* 0x0000000a020b7c19 */ /* 0x100fe20008001203 */
[----:B------:R-:W-:Y:S01]  /*d970*/  ULDC.64 UR8, c[0x0][0x620] ;  /* 0x0001880000087ab9 */ /* 0x000fe20000000a00 */
[----:B------:R-:W-:Y:S01]  /*d980*/  SHF.R.U32.HI R2, RZ, UR10, R3 ;  /* 0x0000000aff027c19 */ /* 0x000fe20008011603 */
[----:B------:R-:W-:Y:S01]  /*d990*/  IMAD.MOV.U32 R3, RZ, RZ, R15 ;  /* 0x000000ffff037224 */ /* 0x000fe200078e000f */
[----:B------:R-:W-:Y:S01]  /*d9a0*/  IADD3 R5, P1, RZ, -R11, RZ ;  /* 0x8000000bff057210 */ /* 0x000fe20007f3e0ff */
[----:B------:R-:W-:Y:S01]  /*d9b0*/  ULDC UR7, c[0x0][0x150] ;  /* 0x0000540000077ab9 */ /* 0x000fe20000000800 */
[----:B0-----:R-:W-:Y:S01]  /*d9c0*/  I2FP.F32.U32 R6, R12 ;  /* 0x0000000c00067245 */ /* 0x001fe20000201000 */
[----:B------:R-:W0:Y:S01]  /*d9d0*/  LDC R7, c[0x0][0x144] ;  /* 0x00005100ff077b82 */ /* 0x000e220000000800 */
[----:B------:R-:W-:Y:S01]  /*d9e0*/  ULDC.64 UR10, c[0x0][0x640] ;  /* 0x00019000000a7ab9 */ /* 0x000fe20000000a00 */
[----:B------:R-:W-:Y:S01]  /*d9f0*/  IMAD.X R2, RZ, RZ, ~R2, P1 ;  /* 0x000000ffff027224 */ /* 0x000fe200008e0e02 */
[----:B------:R-:W-:Y:S01]  /*da00*/  ISETP.NE.U32.AND P1, PT, RZ, UR10, PT ;  /* 0x0000000aff007c0c */ /* 0x000fe2000bf25070 */
[----:B------:R-:W-:Y:S01]  /*da10*/  FMUL R6, R6, UR7 ;  /* 0x0000000706067c20 */ /* 0x000fe20008400000 */
[----:B------:R-:W-:Y:S01]  /*da20*/  ULDC UR7, c[0x0][0x618] ;  /* 0x0001860000077ab9 */ /* 0x000fe20000000800 */
[----:B------:R-:W-:Y:S01]  /*da30*/  IMAD R4, R2, UR8, RZ ;  /* 0x0000000802047c24 */ /* 0x000fe2000f8e02ff */
[----:B------:R-:W-:Y:S01]  /*da40*/  ISETP.NE.AND.EX P1, PT, RZ, UR11, PT, P1 ;  /* 0x0000000bff007c0c */ /* 0x000fe2000bf25310 */
[----:B------:R-:W-:Y:S01]  /*da50*/  IMAD.MOV.U32 R2, RZ, RZ, R13 ;  /* 0x000000ffff027224 */ /* 0x000fe200078e000d */
[----:B------:R-:W2:Y:S01]  /*da60*/  LDC R15, c[0x0][0x148] ;  /* 0x00005200ff0f7b82 */ /* 0x000ea20000000800 */
[----:B------:R-:W3:Y:S02]  /*da70*/  F2I.U32.TRUNC.NTZ R6, R6 ;  /* 0x0000000600067305 */ /* 0x000ee4000020f000 */
[----:B------:R-:W-:Y:S01]  /*da80*/  IMAD.WIDE.U32 R2, R5, UR8, R2 ;  /* 0x0000000805027c25 */ /* 0x000fe2000f8e0002 */
[----:B------:R-:W-:-:S03]  /*da90*/  ULDC UR8, c[0x0][0x154] ;  /* 0x0000550000087ab9 */ /* 0x000fc60000000800 */
[----:B------:R-:W-:Y:S01]  /*daa0*/  IMAD R5, R5, UR9, R4 ;  /* 0x0000000905057c24 */ /* 0x000fe2000f8e0204 */
[----:B------:R-:W-:-:S03]  /*dab0*/  ULDC UR9, c[0x0][0x608] ;  /* 0x0001820000097ab9 */ /* 0x000fc60000000800 */
[----:B------:R-:W-:-:S05]  /*dac0*/  IMAD.IADD R3, R3, 0x1, R5 ;  /* 0x0000000103037824 */ /* 0x000fca00078e0205 */
[----:B------:R-:W-:Y:S01]  /*dad0*/  SHF.R.U64 R13, R2, UR7, R3 ;  /* 0x00000007020d7c19 */ /* 0x000fe20008001203 */
[----:B---3--:R-:W-:Y:S01]  /*dae0*/  IMAD.MOV R6, RZ, RZ, -R6 ;  /* 0x000000ffff067224 */ /* 0x008fe200078e0a06 */
[----:B-1----:R-:W-:-:S03]  /*daf0*/  I2FP.F32.U32 R2, R10 ;  /* 0x0000000a00027245 */ /* 0x002fc60000201000 */
[----:B0-----:R-:W-:Y:S02]  /*db00*/  IMAD R19, R7, R6, R12 ;  /* 0x0000000607137224 */ /* 0x001fe400078e020c */
[----:B------:R-:W-:Y:S01]  /*db10*/  FMUL R4, R2, UR8 ;  /* 0x0000000802047c20 */ /* 0x000fe20008400000 */
[----:B------:R-:W-:Y:S01]  /*db20*/  SHF.R.U32.HI R2, RZ, UR7, R3 ;  /* 0x00000007ff027c19 */ /* 0x000fe20008011603 */
[----:B------:R-:W-:Y:S02]  /*db30*/  ULDC UR7, c[0x0][0x658] ;  /* 0x0001960000077ab9 */ /* 0x000fe40000000800 */
[----:B------:R0:W1:Y:S01]  /*db40*/  F2I.U32.TRUNC.NTZ R18, R4 ;  /* 0x0000000400127305 */ /* 0x000062000020f000 */
[--C-:B------:R-:W-:Y:S02]  /*db50*/  SHF.R.U64 R16, R13, UR9, R2.reuse ;  /* 0x000000090d107c19 */ /* 0x100fe40008001202 */
[----:B------:R-:W-:-:S04]  /*db60*/  SHF.R.U32.HI R3, RZ, UR9, R2 ;  /* 0x00000009ff037c19 */ /* 0x000fc80008011602 */
[--C-:B------:R-:W-:Y:S02]  /*db70*/  SHF.R.U64 R14, R16, UR7, R3.reuse ;  /* 0x00000007100e7c19 */ /* 0x100fe40008001203 */
[----:B------:R-:W-:-:S03]  /*db80*/  SHF.R.U32.HI R3, RZ, UR7, R3 ;  /* 0x00000007ff037c19 */ /* 0x000fc60008011603 */
[----:B------:R-:W-:Y:S01]  /*db90*/  IMAD.MOV.U32 R2, RZ, RZ, R14 ;  /* 0x000000ffff027224 */ /* 0x000fe200078e000e */
[----:B0-2---:R-:W-:Y:S06]  /*dba0*/  @!P1 BRA `(.L_x_277) ;  /* 0x0000000000289947 */ /* 0x005fec0003800000 */
        /* <DEDUP_REMOVED lines=10> */
.L_x_277:
[----:B------:R-:W-:Y:S01]  /*dc50*/  ULDC UR7, c[0x0][0x648] ;  /* 0x0001920000077ab9 */ /* 0x000fe20000000800 */
[----:B-1----:R-:W-:Y:S01]  /*dc60*/  IMAD.MOV R18, RZ, RZ, -R18 ;  /* 0x000000ffff127224 */ /* 0x002fe200078e0a12 */
[----:B------:R-:W-:Y:S01]  /*dc70*/  SHF.R.U64 R3, R2, UR7, R3 ;  /* 0x0000000702037c19 */ /* 0x000fe20008001203 */
[----:B------:R-:W-:Y:S01]  /*dc80*/  ULDC UR7, c[0x0][0x638] ;  /* 0x00018e0000077ab9 */ /* 0x000fe20000000800 */
[----:B------:R-:W-:Y:S01]  /*dc90*/  LOP3.LUT R2, R16, UR6, RZ, 0xc0, !PT ;  /* 0x0000000610027c12 */ /* 0x000fe2000f8ec0ff */
[----:B------:R-:W-:Y:S01]  /*dca0*/  @P3 IMAD R19, R15, R18, R10 ;  /* 0x000000120f133224 */ /* 0x000fe200078e020a */
[----:B------:R-:W-:Y:S01]  /*dcb0*/  LOP3.LUT R13, R13, UR4, RZ, 0xc0, !PT ;  /* 0x000000040d0d7c12 */ /* 0x000fe2000f8ec0ff */
[----:B------:R-:W-:Y:S01]  /*dcc0*/  IMAD.MOV R5, RZ, RZ, -R3 ;  /* 0x000000ffff057224 */ /* 0x000fe200078e0a03 */
[----:B------:R-:W-:Y:S01]  /*dcd0*/  ULDC UR8, c[0x0][0x610] ;  /* 0x0001840000087ab9 */ /* 0x000fe20000000800 */
[----:B------:R-:W-:Y:S02]  /*dce0*/  IMAD R2, R3, UR5, R2 ;  /* 0x0000000503027c24 */ /* 0x000fe4000f8e0202 */
[----:B------:R-:W-:Y:S01]  /*dcf0*/  IMAD R14, R5, UR7, R14 ;  /* 0x00000007050e7c24 */ /* 0x000fe2000f8e020e */
[----:B------:R-:W-:Y:S01]  /*dd00*/  ULDC UR7, c[0x0][0x600] ;  /* 0x0001800000077ab9 */ /* 0x000fe20000000800 */
[----:B------:R-:W-:-:S02]  /*dd10*/  IMAD R5, R2, UR8, R19 ;  /* 0x0000000802057c24 */ /* 0x000fc4000f8e0213 */
[----:B------:R-:W-:Y:S02]  /*dd20*/  IMAD R14, R14, UR7, R13 ;  /* 0x000000070e0e7c24 */ /* 0x000fe4000f8e020d */
[----:B------:R-:W-:-:S03]  /*dd30*/  IMAD.MOV.U32 R2, RZ, RZ, 0x1 ;  /* 0x00000001ff027424 */ /* 0x000fc600078e00ff */
[----:B------:R-:W-:Y:S02]  /*dd40*/  SEL R6, R14, R5, !P3 ;  /* 0x000000050e067207 */ /* 0x000fe40005800000 */
[----:B------:R-:W-:-:S07]  /*dd50*/  SEL R5, R5, R14, !P3 ;  /* 0x0000000e05057207 */ /* 0x000fce0005800000 */
.L_x_275:
[----:B------:R-:W-:Y:S05]  /*dd60*/  BSYNC B1 ;  /* 0x0000000000017941 */ /* 0x000fea0003800000 */
.L_x_274:
[----:B------:R-:W-:-:S13]  /*dd70*/  LOP3.LUT P1, RZ, R2, 0xff, RZ, 0xc0, !PT ;  /* 0x000000ff02ff7812 */ /* 0x000fda000782c0ff */
[----:B------:R-:W-:Y:S05]  /*dd80*/  @P1 BRA `(.L_x_278) ;  /* 0xfffffff400301947 */ /* 0x000fea000383ffff */
[----:B------:R-:W-:Y:S05]  /*dd90*/  BSYNC B0 ;  /* 0x0000000000007941 */ /* 0x000fea0003800000 */
.L_x_266:
[----:B------:R-:W-:-:S03]  /*dda0*/  UMOV UR7, 0xffffffff ;  /* 0xffffffff00077882 */ /* 0x000fc60000000000 */
[----:B------:R-:W-:Y:S05]  /*ddb0*/  BRA.DIV UR7, `(.L_x_279) ;  /* 0x0000000e07607947 */ /* 0x000fea000b800000 */
[----:B------:R-:W-:-:S13]  /*ddc0*/  ELECT P0, URZ, PT ;  /* 0x00000000003f782f */ /* 0x000fda0003800000 */
.L_x_309:
[----:B------:R-:W-:Y:S04]  /*ddd0*/  BSSY B0, `(.L_x_280) ;  /* 0x00000bc000007945 */ /* 0x000fe80003800000 */
[----:B------:R-:W-:Y:S05]  /*dde0*/  @!P0 BRA `(.L_x_281) ;  /* 0x0000000800e88947 */ /* 0x000fea0003800000 */
[----:B------:R-:W-:-:S04]  /*ddf0*/  ULOP3.LUT UR7, UR13, 0x2, URZ, 0xfc, !UPT ;  /* 0x000000020d077892 */ /* 0x000fc8000f8efc3f */
[----:B------:R-:W-:-:S06]  /*de00*/  UISETP.NE.AND UP0, UPT, UR7, 0x3, UPT ;  /* 0x000000030700788c */ /* 0x000fcc000bf05270 */
[----:B------:R-:W-:-:S13]  /*de10*/  PLOP3.LUT P0, PT, PT, PT, UP0, 0x80, 0x0 ;  /* 0x000000000000781c */ /* 0x000fda0003f0f008 */
[----:B------:R-:W-:Y:S05]  /*de20*/  @!P0 BRA `(.L_x_282) ;  /* 0x0000000000048947 */ /* 0x000fea0003800000 */
[----:B------:R-:W-:Y:S01]  /*de30*/  BPT.TRAP 0x1 ;  /* 0x000000040000795c */ /* 0x000fe20000300000 */
.L_x_282:
[----:B------:R-:W0:Y:S01]  /*de40*/  S2R R3, SR_CgaCtaId ;  /* 0x0000000000037919 */ /* 0x000e220000008800 */
[----:B------:R-:W-:-:S04]  /*de50*/  MOV R2, 0x400 ;  /* 0x0000040000027802 */ /* 0x000fc80000000f00 */
[----:B0-----:R-:W-:Y:S02]  /*de60*/  LEA R3, R3, R2, 0x18 ;  /* 0x0000000203037211 */ /* 0x001fe400078ec0ff */
[----:B------:R-:W-:-:S03]  /*de70*/  SHF.L.U32 R2, R0, 0x1f, RZ ;  /* 0x0000001f00027819 */ /* 0x000fc600000006ff */
[----:B------:R-:W-:-:S04]  /*de80*/  VIADD R3, R3, 0xa0 ;  /* 0x000000a003037836 */ /* 0x000fc80000000000 */
[C---:B------:R-:W-:Y:S02]  /*de90*/  IMAD R7, R8.reuse, 0x8, R3 ;  /* 0x0000000808077824 */ /* 0x040fe400078e0203 */
[----:B------:R-:W-:Y:S02]  /*dea0*/  VIADD R8, R8, 0x1 ;  /* 0x0000000108087836 */ /* 0x000fe40000000000 */
[----:B------:R-:W0:Y:S03]  /*deb0*/  SYNCS.PHASECHK.TRANS64.TRYWAIT P0, [R7+URZ], R2 ;  /* 0x00000002070075a7 */ /* 0x000e26000800017f */
[----:B------:R-:W-:-:S04]  /*dec0*/  ISETP.NE.AND P1, PT, R8, 0x14, PT ;  /* 0x000000140800780c */ /* 0x000fc80003f25270 */
[----:B------:R-:W-:Y:S02]  /*ded0*/  SEL R5, RZ, 0x1, P1 ;  /* 0x00000001ff057807 */ /* 0x000fe40000800000 */
[----:B------:R-:W-:Y:S02]  /*dee0*/  SEL R8, R8, RZ, P1 ;  /* 0x000000ff08087207 */ /* 0x000fe40000800000 */
[----:B------:R-:W-:-:S03]  /*def0*/  LOP3.LUT R5, R0, R5, RZ, 0x3c, !PT ;  /* 0x0000000500057212 */ /* 0x000fc600078e3cff */
[----:B------:R-:W-:Y:S01]  /*df00*/  IMAD R9, R8, 0x8, R3 ;  /* 0x0000000808097824 */ /* 0x000fe200078e0203 */
[----:B------:R-:W-:Y:S01]  /*df10*/  SHF.L.U32 R4, R5, 0x1f, RZ ;  /* 0x0000001f05047819 */ /* 0x000fe200000006ff */
[----:B0-----:R-:W-:Y:S06]  /*df20*/  @!P0 BRA `(.L_x_283) ;  /* 0x0000000c00288947 */ /* 0x001fec0003800000 */
.L_x_310:
[----:B------:R-:W1:Y:S01]  /*df30*/  SYNCS.PHASECHK.TRANS64.TRYWAIT P0, [R9+URZ], R4 ;  /* 0x00000004090075a7 */ /* 0x000e62000800017f */
[----:B------:R-:W-:-:S05]  /*df40*/  VIADD R0, R8, 0x1 ;  /* 0x0000000108007836 */ /* 0x000fca0000000000 */
[----:B------:R-:W-:-:S04]  /*df50*/  ISETP.NE.AND P1, PT, R0, 0x14, PT ;  /* 0x000000140000780c */ /* 0x000fc80003f25270 */
[----:B0-----:R-:W-:Y:S02]  /*df60*/  SEL R2, RZ, 0x1, P1 ;  /* 0x00000001ff027807 */ /* 0x001fe40000800000 */
[----:B------:R-:W-:Y:S02]  /*df70*/  SEL R0, R0, RZ, P1 ;  /* 0x000000ff00007207 */ /* 0x000fe40000800000 */
[----:B------:R-:W-:-:S03]  /*df80*/  LOP3.LUT R7, R5, R2, RZ, 0x3c, !PT ;  /* 0x0000000205077212 */ /* 0x000fc600078e3cff */
[----:B------:R-:W-:Y:S01]  /*df90*/  IMAD R6, R0, 0x8, R3 ;  /* 0x0000000800067824 */ /* 0x000fe200078e0203 */
[----:B------:R-:W-:Y:S01]  /*dfa0*/  SHF.L.U32 R5, R7, 0x1f, RZ ;  /* 0x0000001f07057819 */ /* 0x000fe200000006ff */
[----:B-1----:R-:W-:Y:S06]  /*dfb0*/  @!P0 BRA `(.L_x_284) ;  /* 0x0000000c00188947 */ /* 0x002fec0003800000 */
.L_x_311:
[----:B------:R-:W1:Y:S01]  /*dfc0*/  SYNCS.PHASECHK.TRANS64.TRYWAIT P0, [R6+URZ], R5 ;  /* 0x00000005060075a7 */ /* 0x000e62000800017f */
[----:B------:R-:W-:-:S05]  /*dfd0*/  VIADD R0, R0, 0x1 ;  /* 0x0000000100007836 */ /* 0x000fca0000000000 */
[----:B------:R-:W-:-:S04]  /*dfe0*/  ISETP.NE.AND P1, PT, R0, 0x14, PT ;  /* 0x000000140000780c */ /* 0x000fc80003f25270 */
[----:B------:R-:W-:Y:S02]  /*dff0*/  SEL R2, RZ, 0x1, P1 ;  /* 0x00000001ff027807 */ /* 0x000fe40000800000 */
[----:B------:R-:W-:Y:S02]  /*e000*/  SEL R0, R0, RZ, P1 ;  /* 0x000000ff00007207 */ /* 0x000fe40000800000 */
[----:B------:R-:W-:-:S03]  /*e010*/  LOP3.LUT R7, R7, R2, RZ, 0x3c, !PT ;  /* 0x0000000207077212 */ /* 0x000fc600078e3cff */
[----:B0-----:R-:W-:Y:S01]  /*e020*/  IMAD R9, R0, 0x8, R3 ;  /* 0x0000000800097824 */ /* 0x001fe200078e0203 */
[----:B------:R-:W-:Y:S01]  /*e030*/  SHF.L.U32 R4, R7, 0x1f, RZ ;  /* 0x0000001f07047819 */ /* 0x000fe200000006ff */
[----:B-1----:R-:W-:Y:S06]  /*e040*/  @!P0 BRA `(.L_x_285) ;  /* 0x0000000c00088947 */ /* 0x002fec0003800000 */
.L_x_312:
        /* <DEDUP_REMOVED lines=9> */
.L_x_313:
        /* <DEDUP_REMOVED lines=9> */
.L_x_314:
        /* <DEDUP_REMOVED lines=9> */
.L_x_315:
        /* <DEDUP_REMOVED lines=9> */
.L_x_316:
        /* <DEDUP_REMOVED lines=9> */
.L_x_317:
        /* <DEDUP_REMOVED lines=9> */
.L_x_318:
        /* <DEDUP_REMOVED lines=9> */
.L_x_319:
        /* <DEDUP_REMOVED lines=9> */
.L_x_320:
        /* <DEDUP_REMOVED lines=9> */
.L_x_321:
        /* <DEDUP_REMOVED lines=9> */
.L_x_322:
        /* <DEDUP_REMOVED lines=9> */
.L_x_323:
        /* <DEDUP_REMOVED lines=9> */
.L_x_324:
        /* <DEDUP_REMOVED lines=9> */
.L_x_325:
        /* <DEDUP_REMOVED lines=9> */
.L_x_326:
        /* <DEDUP_REMOVED lines=9> */
.L_x_327:
[----:B------:R-:W1:Y:S01]  /*e8c0*/  SYNCS.PHASECHK.TRANS64.TRYWAIT P0, [R6+URZ], R5 ;  /* 0x00000005060075a7 */ /* 0x000e62000800017f */
[----:B------:R-:W-:-:S05]  /*e8d0*/  VIADD R0, R0, 0x1 ;  /* 0x0000000100007836 */ /* 0x000fca0000000000 */
[----:B------:R-:W-:-:S04]  /*e8e0*/  ISETP.NE.AND P1, PT, R0, 0x14, PT ;  /* 0x000000140000780c */ /* 0x000fc80003f25270 */
[----:B------:R-:W-:Y:S02]  /*e8f0*/  SEL R2, RZ, 0x1, P1 ;  /* 0x00000001ff027807 */ /* 0x000fe40000800000 */
[----:B------:R-:W-:Y:S02]  /*e900*/  SEL R0, R0, RZ, P1 ;  /* 0x000000ff00007207 */ /* 0x000fe40000800000 */
[----:B------:R-:W-:Y:S01]  /*e910*/  LOP3.LUT R2, R7, R2, RZ, 0x3c, !PT ;  /* 0x0000000207027212 */ /* 0x000fe200078e3cff */
[----:B-1----:R-:W-:Y:S06]  /*e920*/  @!P0 BRA `(.L_x_301) ;  /* 0x0000000800108947 */ /* 0x002fec0003800000 */
.L_x_328:
[----:B------:R-:W-:Y:S01]  /*e930*/  IMAD R3, R0, 0x8, R3 ;  /* 0x0000000800037824 */ /* 0x000fe200078e0203 */
[----:B------:R-:W-:-:S07]  /*e940*/  SHF.L.U32 R0, R2, 0x1f, RZ ;  /* 0x0000001f02007819 */ /* 0x000fce00000006ff */
.L_x_302:
[----:B--2---:R2:W3:Y:S02]  /*e950*/  SYNCS.PHASECHK.TRANS64.TRYWAIT P0, [R3+URZ], R0 ;  /* 0x00000000030075a7 */ /* 0x0044e4000800017f */
[----:B---3--:R-:W-:Y:S05]  /*e960*/  @!P0 NANOSLEEP.SYNCS 0x989680 ;  /* 0x009896800000895d */ /* 0x008fea0003900000 */
[----:B------:R-:W3:Y:S02]  /*e970*/  @!P0 SYNCS.PHASECHK.TRANS64 P0, [R3+URZ], R0 ;  /* 0x00000000030085a7 */ /* 0x000ee4000800007f */
[----:B---3--:R-:W-:Y:S05]  /*e980*/  @!P0 BRA `(.L_x_302) ;  /* 0xfffffffc00f08947 */ /* 0x008fea000383ffff */
.L_x_281:
[----:B------:R-:W-:Y:S05]  /*e990*/  BSYNC B0 ;  /* 0x0000000000007941 */ /* 0x000fea0003800000 */
.L_x_280:
[----:B------:R-:W-:Y:S05]  /*e9a0*/  EXIT ;  /* 0x000000000000794d */ /* 0x000fea0003800000 */
.L_x_18:
[----:B-1----:R-:W-:-:S04]  /*e9b0*/  IMAD.U32 R3, RZ, RZ, UR7 ;  /* 0x00000007ff037e24 */ /* 0x002fc8000f8e00ff */
[----:B------:R1:W2:Y:S03]  /*e9c0*/  SYNCS.PHASECHK.TRANS64.TRYWAIT P0, [R3+URZ], R0 ;  /* 0x00000000030075a7 */ /* 0x0002a6000800017f */
[----:B--2---:R-:W-:Y:S05]  /*e9d0*/  @!P0 NANOSLEEP.SYNCS 0x989680 ;  /* 0x009896800000895d */ /* 0x004fea0003900000 */
[----:B------:R-:W2:Y:S02]  /*e9e0*/  @!P0 SYNCS.PHASECHK.TRANS64 P0, [R3+URZ], R0 ;  /* 0x00000000030085a7 */ /* 0x000ea4000800007f */
[----:B--2---:R-:W-:Y:S05]  /*e9f0*/  @!P0 BRA `(.L_x_18) ;  /* 0xfffffffc00ec8947 */ /* 0x004fea000383ffff */
[----:B------:R-:W-:Y:S05]  /*ea00*/  BRA `(.L_x_17) ;  /* 0xffffff30006c7947 */ /* 0x000fea000383ffff */
.L_x_24:
[----:B-1----:R-:W-:-:S04]  /*ea10*/  IMAD.U32 R228, RZ, RZ, UR9 ;  /* 0x00000009ffe47e24 */ /* 0x002fc8000f8e00ff */
[----:B------:R1:W2:Y:S03]  /*ea20*/  SYNCS.PHASECHK.TRANS64.TRYWAIT P0, [R228+URZ], R227 ;  /* 0x000000e3e40075a7 */ /* 0x0002a6000800017f */
[----:B--2---:R-:W-:Y:S05]  /*ea30*/  @!P0 NANOSLEEP.SYNCS 0x989680 ;  /* 0x009896800000895d */ /* 0x004fea0003900000 */
[----:B------:R-:W2:Y:S02]  /*ea40*/  @!P0 SYNCS.PHASECHK.TRANS64 P0, [R228+URZ], R227 ;  /* 0x000000e3e40085a7 */ /* 0x000ea4000800007f */
[----:B--2---:R-:W-:Y:S05]  /*ea50*/  @!P0 BRA `(.L_x_24) ;  /* 0xfffffffc00ec8947 */ /* 0x004fea000383ffff */
[----:B------:R-:W-:Y:S05]  /*ea60*/  BRA `(.L_x_23) ;  /* 0xffffff40001c7947 */ /* 0x000fea000383ffff */
.L_x_267:
[----:B------:R-:W-:Y:S01]  /*ea70*/  BSSY B1, `(.L_x_303) ;  /* 0x0000006000017945 */ /* 0x000fe20003800000 */
[----:B------:R-:W-:-:S07]  /*ea80*/  IMAD.MOV.U32 R2, RZ, RZ, -0x1 ;  /* 0xffffffffff027424 */ /* 0x000fce00078e00ff */
[----:B------:R-:W-:Y:S05]  /*ea90*/  WARPSYNC.COLLECTIVE R2, `(.L_x_304) ;  /* 0x00000000020c7348 */ /* 0x000fea0003c00000 */
[----:B------:R-:W-:Y:S02]  /*eaa0*/  ELECT P1, UR62, PT ;  /* 0x00000000003e782f */ /* 0x000fe40003820000 */
[----:B------:R-:W-:Y:S01]  /*eab0*/  MOV R2, UR62 ;  /* 0x0000003e00027c02 */ /* 0x000fe20008000f00 */
[----:B------:R-:W-:Y:S10]  /*eac0*/  ENDCOLLECTIVE ;  /* 0x000000000000791b */ /* 0x000ff40003800000 */
.L_x_304:
[----:B------:R-:W-:Y:S05]  /*ead0*/  BSYNC B1 ;  /* 0x0000000000017941 */ /* 0x000fea0003800000 */
.L_x_303:
[----:B------:R-:W-:Y:S05]  /*eae0*/  BRA `(.L_x_305) ;  /* 0xffffffe400e47947 */ /* 0x000fea000383ffff */
.L_x_270:
[----:B-1----:R1:W2:Y:S02]  /*eaf0*/  SYNCS.PHASECHK.TRANS64.TRYWAIT P1, [R13+URZ+0xa0], R4 ;  /* 0x0000a0040d0075a7 */ /* 0x0022a4000802017f */
[----:B--2---:R-:W-:Y:S05]  /*eb00*/  @!P1 NANOSLEEP.SYNCS 0x989680 ;  /* 0x009896800000995d */ /* 0x004fea0003900000 */
[----:B------:R-:W2:Y:S02]  /*eb10*/  @!P1 SYNCS.PHASECHK.TRANS64 P1, [R13+URZ+0xa0], R4 ;  /* 0x0000a0040d0095a7 */ /* 0x000ea4000802007f */
[----:B--2---:R-:W-:Y:S05]  /*eb20*/  @!P1 BRA `(.L_x_270) ;  /* 0xfffffffc00f09947 */ /* 0x004fea000383ffff */
[----:B------:R-:W-:Y:S05]  /*eb30*/  BRA `(.L_x_306) ;  /* 0xffffffe800187947 */ /* 0x000fea000383ffff */
.L_x_279:
[----:B------:R-:W-:Y:S01]  /*eb40*/  BSSY B0, `(.L_x_307) ;  /* 0x0000006000007945 */ /* 0x000fe20003800000 */
[----:B------:R-:W-:-:S07]  /*eb50*/  IMAD.MOV.U32 R2, RZ, RZ, -0x1 ;  /* 0xffffffffff027424 */ /* 0x000fce00078e00ff */
[----:B------:R-:W-:Y:S05]  /*eb60*/  WARPSYNC.COLLECTIVE R2, `(.L_x_308) ;  /* 0x00000000020c7348 */ /* 0x000fea0003c00000 */
[----:B------:R-:W-:Y:S02]  /*eb70*/  ELECT P1, UR62, PT ;  /* 0x00000000003e782f */ /* 0x000fe40003820000 */
[----:B------:R-:W-:Y:S01]  /*eb80*/  MOV R2, UR62 ;  /* 0x0000003e00027c02 */ /* 0x000fe20008000f00 */
[----:B------:R-:W-:Y:S10]  /*eb90*/  ENDCOLLECTIVE ;  /* 0x000000000000791b */ /* 0x000ff40003800000 */
.L_x_308:
[----:B------:R-:W-:Y:S05]  /*eba0*/  BSYNC B0 ;  /* 0x0000000000007941 */ /* 0x000fea0003800000 */
.L_x_307:
[----:B------:R-:W-:Y:S01]  /*ebb0*/  PLOP3.LUT P0, PT, P1, PT, PT, 0x80, 0x0 ;  /* 0x000000000000781c */ /* 0x000fe20000f0f070 */
[----:B------:R-:W-:-:S12]  /*ebc0*/  BRA `(.L_x_309) ;  /* 0xfffffff000807947 */ /* 0x000fd8000383ffff */
.L_x_283:
[----:B0-----:R0:W1:Y:S02]  /*ebd0*/  SYNCS.PHASECHK.TRANS64.TRYWAIT P0, [R7+URZ], R2 ;  /* 0x00000002070075a7 */ /* 0x001064000800017f */
[----:B-1----:R-:W-:Y:S05]  /*ebe0*/  @!P0 NANOSLEEP.SYNCS 0x989680 ;  /* 0x009896800000895d */ /* 0x002fea0003900000 */
[----:B------:R-:W1:Y:S02]  /*ebf0*/  @!P0 SYNCS.PHASECHK.TRANS64 P0, [R7+URZ], R2 ;  /* 0x00000002070085a7 */ /* 0x000e64000800007f */
[----:B-1----:R-:W-:Y:S05]  /*ec00*/  @!P0 BRA `(.L_x_283) ;  /* 0xfffffffc00f08947 */ /* 0x002fea000383ffff */
[----:B------:R-:W-:Y:S05]  /*ec10*/  BRA `(.L_x_310) ;  /* 0xfffffff000c47947 */ /* 0x000fea000383ffff */
.L_x_284:
[----:B0-----:R0:W1:Y:S02]  /*ec20*/  SYNCS.PHASECHK.TRANS64.TRYWAIT P0, [R9+URZ], R4 ;  /* 0x00000004090075a7 */ /* 0x001064000800017f */
[----:B-1----:R-:W-:Y:S05]  /*ec30*/  @!P0 NANOSLEEP.SYNCS 0x989680 ;  /* 0x009896800000895d */ /* 0x002fea0003900000 */
[----:B------:R-:W1:Y:S02]  /*ec40*/  @!P0 SYNCS.PHASECHK.TRANS64 P0, [R9+URZ], R4 ;  /* 0x00000004090085a7 */ /* 0x000e64000800007f */
[----:B-1----:R-:W-:Y:S05]  /*ec50*/  @!P0 BRA `(.L_x_284) ;  /* 0xfffffffc00f08947 */ /* 0x002fea000383ffff */
[----:B------:R-:W-:Y:S05]  /*ec60*/  BRA `(.L_x_311) ;  /* 0xfffffff000d47947 */ /* 0x000fea000383ffff */
.L_x_285:
[----:B0-----:R0:W1:Y:S02]  /*ec70*/  SYNCS.PHASECHK.TRANS64.TRYWAIT P0, [R6+URZ], R5 ;  /* 0x00000005060075a7 */ /* 0x001064000800017f */
[----:B-1----:R-:W-:Y:S05]  /*ec80*/  @!P0 NANOSLEEP.SYNCS 0x989680 ;  /* 0x009896800000895d */ /* 0x002fea0003900000 */
[----:B------:R-:W1:Y:S02]  /*ec90*/  @!P0 SYNCS.PHASECHK.TRANS64 P0, [R6+URZ], R5 ;  /* 0x00000005060085a7 */ /* 0x000e64000800007f */
[----:B-1----:R-:W-:Y:S05]  /*eca0*/  @!P0 BRA `(.L_x_285) ;  /* 0xfffffffc00f08947 */ /* 0x002fea000383ffff */
[----:B------:R-:W-:Y:S05]  /*ecb0*/  BRA `(.L_x_312) ;  /* 0xfffffff000e47947 */ /* 0x000fea000383ffff */
.L_x_286:
[----:B0-----:R0:W1:Y:S02]  /*ecc0*/  SYNCS.PHASECHK.TRANS64.TRYWAIT P0, [R9+URZ], R4 ;  /* 0x00000004090075a7 */ /* 0x001064000800017f */
[----:B-1----:R-:W-:Y:S05]  /*ecd0*/  @!P0 NANOSLEEP.SYNCS 0x989680 ;  /* 0x009896800000895d */ /* 0x002fea0003900000 */
[----:B------:R-:W1:Y:S02]  /*ece0*/  @!P0 SYNCS.PHASECHK.TRANS64 P0, [R9+URZ], R4 ;  /* 0x00000004090085a7 */ /* 0x000e64000800007f */
[----:B-1----:R-:W-:Y:S05]  /*ecf0*/  @!P0 BRA `(.L_x_286) ;  /* 0xfffffffc00f08947 */ /* 0x002fea000383ffff */
[----:B------:R-:W-:Y:S05]  /*ed00*/  BRA `(.L_x_313) ;  /* 0xfffffff000f47947 */ /* 0x000fea000383ffff */
.L_x_287:
[----:B0-----:R0:W1:Y:S02]  /*ed10*/  SYNCS.PHASECHK.TRANS64.TRYWAIT P0, [R6+URZ], R5 ;  /* 0x00000005060075a7 */ /* 0x001064000800017f */
[----:B-1----:R-:W-:Y:S05]  /*ed20*/  @!P0 NANOSLEEP.SYNCS 0x989680 ;  /* 0x009896800000895d */ /* 0x002fea0003900000 */
[----:B------:R-:W1:Y:S02]  /*ed30*/  @!P0 SYNCS.PHASECHK.TRANS64 P0, [R6+URZ], R5 ;  /* 0x00000005060085a7 */ /* 0x000e64000800007f */
[----:B-1----:R-:W-:Y:S05]  /*ed40*/  @!P0 BRA `(.L_x_287) ;  /* 0xfffffffc00f08947 */ /* 0x002fea000383ffff */
[----:B------:R-:W-:Y:S05]  /*ed50*/  BRA `(.L_x_314) ;  /* 0xfffffff400047947 */ /* 0x000fea000383ffff */
.L_x_288:
[----:B0-----:R0:W1:Y:S02]  /*ed60*/  SYNCS.PHASECHK.TRANS64.TRYWAIT P0, [R9+URZ], R4 ;  /* 0x00000004090075a7 */ /* 0x001064000800017f */
[----:B-1----:R-:W-:Y:S05]  /*ed70*/  @!P0 NANOSLEEP.SYNCS 0x989680 ;  /* 0x009896800000895d */ /* 0x002fea0003900000 */
[----:B------:R-:W1:Y:S02]  /*ed80*/  @!P0 SYNCS.PHASECHK.TRANS64 P0, [R9+URZ], R4 ;  /* 0x00000004090085a7 */ /* 0x000e64000800007f */
[----:B-1----:R-:W-:Y:S05]  /*ed90*/  @!P0 BRA `(.L_x_288) ;  /* 0xfffffffc00f08947 */ /* 0x002fea000383ffff */
[----:B------:R-:W-:Y:S05]  /*eda0*/  BRA `(.L_x_315) ;  /* 0xfffffff400147947 */ /* 0x000fea000383ffff */
.L_x_289:
[----:B0-----:R0:W1:Y:S02]  /*edb0*/  SYNCS.PHASECHK.TRANS64.TRYWAIT P0, [R6+URZ], R5 ;  /* 0x00000005060075a7 */ /* 0x001064000800017f */
[----:B-1----:R-:W-:Y:S05]  /*edc0*/  @!P0 NANOSLEEP.SYNCS 0x989680 ;  /* 0x009896800000895d */ /* 0x002fea0003900000 */
[----:B------:R-:W1:Y:S02]  /*edd0*/  @!P0 SYNCS.PHASECHK.TRANS64 P0, [R6+URZ], R5 ;  /* 0x00000005060085a7 */ /* 0x000e64000800007f */
[----:B-1----:R-:W-:Y:S05]  /*ede0*/  @!P0 BRA `(.L_x_289) ;  /* 0xfffffffc00f08947 */ /* 0x002fea000383ffff */
[----:B------:R-:W-:Y:S05]  /*edf0*/  BRA `(.L_x_316) ;  /* 0xfffffff400247947 */ /* 0x000fea000383ffff */
.L_x_290:
[----:B0-----:R0:W1:Y:S02]  /*ee00*/  SYNCS.PHASECHK.TRANS64.TRYWAIT P0, [R9+URZ], R4 ;  /* 0x00000004090075a7 */ /* 0x001064000800017f */
[----:B-1----:R-:W-:Y:S05]  /*ee10*/  @!P0 NANOSLEEP.SYNCS 0x989680 ;  /* 0x009896800000895d */ /* 0x002fea0003900000 */
[----:B------:R-:W1:Y:S02]  /*ee20*/  @!P0 SYNCS.PHASECHK.TRANS64 P0, [R9+URZ], R4 ;  /* 0x00000004090085a7 */ /* 0x000e64000800007f */
[----:B-1----:R-:W-:Y:S05]  /*ee30*/  @!P0 BRA `(.L_x_290) ;  /* 0xfffffffc00f08947 */ /* 0x002fea000383ffff */
[----:B------:R-:W-:Y:S05]  /*ee40*/  BRA `(.L_x_317) ;  /* 0xfffffff400347947 */ /* 0x000fea000383ffff */
.L_x_291:
[----:B0-----:R0:W1:Y:S02]  /*ee50*/  SYNCS.PHASECHK.TRANS64.TRYWAIT P0, [R6+URZ], R5 ;  /* 0x00000005060075a7 */ /* 0x001064000800017f */
[----:B-1----:R-:W-:Y:S05]  /*ee60*/  @!P0 NANOSLEEP.SYNCS 0x989680 ;  /* 0x009896800000895d */ /* 0x002fea0003900000 */
[----:B------:R-:W1:Y:S02]  /*ee70*/  @!P0 SYNCS.PHASECHK.TRANS64 P0, [R6+URZ], R5 ;  /* 0x00000005060085a7 */ /* 0x000e64000800007f */
[----:B-1----:R-:W-:Y:S05]  /*ee80*/  @!P0 BRA `(.L_x_291) ;  /* 0xfffffffc00f08947 */ /* 0x002fea000383ffff */
[----:B------:R-:W-:Y:S05]  /*ee90*/  BRA `(.L_x_318) ;  /* 0xfffffff400447947 */ /* 0x000fea000383ffff */
.L_x_292:
[----:B0-----:R0:W1:Y:S02]  /*eea0*/  SYNCS.PHASECHK.TRANS64.TRYWAIT P0, [R9+URZ], R4 ;  /* 0x00000004090075a7 */ /* 0x001064000800017f */
[----:B-1----:R-:W-:Y:S05]  /*eeb0*/  @!P0 NANOSLEEP.SYNCS 0x989680 ;  /* 0x009896800000895d */ /* 0x002fea0003900000 */
[----:B------:R-:W1:Y:S02]  /*eec0*/  @!P0 SYNCS.PHASECHK.TRANS64 P0, [R9+URZ], R4 ;  /* 0x00000004090085a7 */ /* 0x000e64000800007f */
[----:B-1----:R-:W-:Y:S05]  /*eed0*/  @!P0 BRA `(.L_x_292) ;  /* 0xfffffffc00f08947 */ /* 0x002fea000383ffff */
[----:B------:R-:W-:Y:S05]  /*eee0*/  BRA `(.L_x_319) ;  /* 0xfffffff400547947 */ /* 0x000fea000383ffff */
.L_x_293:
[----:B0-----:R0:W1:Y:S02]  /*eef0*/  SYNCS.PHASECHK.TRANS64.TRYWAIT P0, [R6+URZ], R5 ;  /* 0x00000005060075a7 */ /* 0x001064000800017f */
[----:B-1----:R-:W-:Y:S05]  /*ef00*/  @!P0 NANOSLEEP.SYNCS 0x989680 ;  /* 0x009896800000895d */ /* 0x002fea0003900000 */
[----:B------:R-:W1:Y:S02]  /*ef10*/  @!P0 SYNCS.PHASECHK.TRANS64 P0, [R6+URZ], R5 ;  /* 0x00000005060085a7 */ /* 0x000e64000800007f */
[----:B-1----:R-:W-:Y:S05]  /*ef20*/  @!P0 BRA `(.L_x_293) ;  /* 0xfffffffc00f08947 */ /* 0x002fea000383ffff */
[----:B------:R-:W-:Y:S05]  /*ef30*/  BRA `(.L_x_320) ;  /* 0xfffffff400647947 */ /* 0x000fea000383ffff */
.L_x_294:
[----:B0-----:R0:W1:Y:S02]  /*ef40*/  SYNCS.PHASECHK.TRANS64.TRYWAIT P0, [R9+URZ], R4 ;  /* 0x00000004090075a7 */ /* 0x001064000800017f */
[----:B-1----:R-:W-:Y:S05]  /*ef50*/  @!P0 NANOSLEEP.SYNCS 0x989680 ;  /* 0x009896800000895d */ /* 0x002fea0003900000 */
[----:B------:R-:W1:Y:S02]  /*ef60*/  @!P0 SYNCS.PHASECHK.TRANS64 P0, [R9+URZ], R4 ;  /* 0x00000004090085a7 */ /* 0x000e64000800007f */
[----:B-1----:R-:W-:Y:S05]  /*ef70*/  @!P0 BRA `(.L_x_294) ;  /* 0xfffffffc00f08947 */ /* 0x002fea000383ffff */
[----:B------:R-:W-:Y:S05]  /*ef80*/  BRA `(.L_x_321) ;  /* 0xfffffff400747947 */ /* 0x000fea000383ffff */
.L_x_295:
[----:B0-----:R0:W1:Y:S02]  /*ef90*/  SYNCS.PHASECHK.TRANS64.TRYWAIT P0, [R6+URZ], R5 ;  /* 0x00000005060075a7 */ /* 0x001064000800017f */
[----:B-1----:R-:W-:Y:S05]  /*efa0*/  @!P0 NANOSLEEP.SYNCS 0x989680 ;  /* 0x009896800000895d */ /* 0x002fea0003900000 */
[----:B------:R-:W1:Y:S02]  /*efb0*/  @!P0 SYNCS.PHASECHK.TRANS64 P0, [R6+URZ], R5 ;  /* 0x00000005060085a7 */ /* 0x000e64000800007f */
[----:B-1----:R-:W-:Y:S05]  /*efc0*/  @!P0 BRA `(.L_x_295) ;  /* 0xfffffffc00f08947 */ /* 0x002fea000383ffff */
[----:B------:R-:W-:Y:S05]  /*efd0*/  BRA `(.L_x_322) ;  /* 0xfffffff400847947 */ /* 0x000fea000383ffff */
.L_x_296:
[----:B0-----:R0:W1:Y:S02]  /*efe0*/  SYNCS.PHASECHK.TRANS64.TRYWAIT P0, [R9+URZ], R4 ;  /* 0x00000004090075a7 */ /* 0x001064000800017f */
[----:B-1----:R-:W-:Y:S05]  /*eff0*/  @!P0 NANOSLEEP.SYNCS 0x989680 ;  /* 0x009896800000895d */ /* 0x002fea0003900000 */
[----:B------:R-:W1:Y:S02]  /*f000*/  @!P0 SYNCS.PHASECHK.TRANS64 P0, [R9+URZ], R4 ;  /* 0x00000004090085a7 */ /* 0x000e64000800007f */
[----:B-1----:R-:W-:Y:S05]  /*f010*/  @!P0 BRA `(.L_x_296) ;  /* 0xfffffffc00f08947 */ /* 0x002fea000383ffff */
[----:B------:R-:W-:Y:S05]  /*f020*/  BRA `(.L_x_323) ;  /* 0xfffffff400947947 */ /* 0x000fea000383ffff */
.L_x_297:
[----:B0-----:R0:W1:Y:S02]  /*f030*/  SYNCS.PHASECHK.TRANS64.TRYWAIT P0, [R6+URZ], R5 ;  /* 0x00000005060075a7 */ /* 0x001064000800017f */
[----:B-1----:R-:W-:Y:S05]  /*f040*/  @!P0 NANOSLEEP.SYNCS 0x989680 ;  /* 0x009896800000895d */ /* 0x002fea0003900000 */
[----:B------:R-:W1:Y:S02]  /*f050*/  @!P0 SYNCS.PHASECHK.TRANS64 P0, [R6+URZ], R5 ;  /* 0x00000005060085a7 */ /* 0x000e64000800007f */
[----:B-1----:R-:W-:Y:S05]  /*f060*/  @!P0 BRA `(.L_x_297) ;  /* 0xfffffffc00f08947 */ /* 0x002fea000383ffff */
[----:B------:R-:W-:Y:S05]  /*f070*/  BRA `(.L_x_324) ;  /* 0xfffffff400a47947 */ /* 0x000fea000383ffff */
.L_x_298:
[----:B0-----:R0:W1:Y:S02]  /*f080*/  SYNCS.PHASECHK.TRANS64.TRYWAIT P0, [R9+URZ], R4 ;  /* 0x00000004090075a7 */ /* 0x001064000800017f */
[----:B-1----:R-:W-:Y:S05]  /*f090*/  @!P0 NANOSLEEP.SYNCS 0x989680 ;  /* 0x009896800000895d */ /* 0x002fea0003900000 */
[----:B------:R-:W1:Y:S02]  /*f0a0*/  @!P0 SYNCS.PHASECHK.TRANS64 P0, [R9+URZ], R4 ;  /* 0x00000004090085a7 */ /* 0x000e64000800007f */
[----:B-1----:R-:W-:Y:S05]  /*f0b0*/  @!P0 BRA `(.L_x_298) ;  /* 0xfffffffc00f08947 */ /* 0x002fea000383ffff */
[----:B------:R-:W-:Y:S05]  /*f0c0*/  BRA `(.L_x_325) ;  /* 0xfffffff400b47947 */ /* 0x000fea000383ffff */
.L_x_299:
[----:B0-----:R0:W1:Y:S02]  /*f0d0*/  SYNCS.PHASECHK.TRANS64.TRYWAIT P0, [R6+URZ], R5 ;  /* 0x00000005060075a7 */ /* 0x001064000800017f */
[----:B-1----:R-:W-:Y:S05]  /*f0e0*/  @!P0 NANOSLEEP.SYNCS 0x989680 ;  /* 0x009896800000895d */ /* 0x002fea0003900000 */
[----:B------:R-:W1:Y:S02]  /*f0f0*/  @!P0 SYNCS.PHASECHK.TRANS64 P0, [R6+URZ], R5 ;  /* 0x00000005060085a7 */ /* 0x000e64000800007f */
[----:B-1----:R-:W-:Y:S05]  /*f100*/  @!P0 BRA `(.L_x_299) ;  /* 0xfffffffc00f08947 */ /* 0x002fea000383ffff */
[----:B------:R-:W-:Y:S05]  /*f110*/  BRA `(.L_x_326) ;  /* 0xfffffff400c47947 */ /* 0x000fea000383ffff */
.L_x_300:
[----:B0-----:R0:W1:Y:S02]  /*f120*/  SYNCS.PHASECHK.TRANS64.TRYWAIT P0, [R9+URZ], R4 ;  /* 0x00000004090075a7 */ /* 0x001064000800017f */
[----:B-1----:R-:W-:Y:S05]  /*f130*/  @!P0 NANOSLEEP.SYNCS 0x989680 ;  /* 0x009896800000895d */ /* 0x002fea0003900000 */
[----:B------:R-:W1:Y:S02]  /*f140*/  @!P0 SYNCS.PHASECHK.TRANS64 P0, [R9+URZ], R4 ;  /* 0x00000004090085a7 */ /* 0x000e64000800007f */
[----:B-1----:R-:W-:Y:S05]  /*f150*/  @!P0 BRA `(.L_x_300) ;  /* 0xfffffffc00f08947 */ /* 0x002fea000383ffff */
[----:B------:R-:W-:Y:S05]  /*f160*/  BRA `(.L_x_327) ;  /* 0xfffffff400d47947 */ /* 0x000fea000383ffff */
.L_x_301:
[----:B-1----:R1:W2:Y:S02]  /*f170*/  SYNCS.PHASECHK.TRANS64.TRYWAIT P0, [R6+URZ], R5 ;  /* 0x00000005060075a7 */ /* 0x0022a4000800017f */
[----:B--2---:R-:W-:Y:S05]  /*f180*/  @!P0 NANOSLEEP.SYNCS 0x989680 ;  /* 0x009896800000895d */ /* 0x004fea0003900000 */
[----:B------:R-:W2:Y:S02]  /*f190*/  @!P0 SYNCS.PHASECHK.TRANS64 P0, [R6+URZ], R5 ;  /* 0x00000005060085a7 */ /* 0x000ea4000800007f */
[----:B--2---:R-:W-:Y:S05]  /*f1a0*/  @!P0 BRA `(.L_x_301) ;  /* 0xfffffffc00f08947 */ /* 0x004fea000383ffff */
[----:B------:R-:W-:Y:S05]  /*f1b0*/  BRA `(.L_x_328) ;  /* 0xfffffff400dc7947 */ /* 0x000fea000383ffff */
.L_x_329:
[----:B------:R-:W-:-:S00]  /*f1c0*/  BRA `(.L_x_329) ;  /* 0xfffffffc00fc7947 */ /* 0x000fc0000383ffff */
[----:B------:R-:W-:-:S00]  /*f1d0*/  NOP ;  /* 0x0000000000007918 */ /* 0x000fc00000000000 */
        /* <DEDUP_REMOVED lines=10> */
.L_x_330:


//--------------------- .nv.shared._ZN7cutlass13device_kernelINS_4gemm6kernel13GemmUniversalIN4cute5tupleIJiiiiEEENS1_10collective13CollectiveMmaINS1_37MainloopSm90TmaGmmaWarpSpecializedFP8ILi20ENS5_IJNS4_1CILi1EEESB_SB_EEENS1_35KernelTmaWarpSpecializedCooperativeEEENS5_IJNSA_ILi128EEENSA_ILi224EEENSA_ILi32EEEEEENS_12float_e4m3_tENS5_IJlSB_lEEESJ_SK_NS4_8TiledMMAINS4_8MMA_AtomIJNS4_4SM904GMMA30MMA_64x32x32_F32E4M3E4M3_SS_TNILNSO_7ScaleInE1ELSQ_1EEEEEENS4_6LayoutINS5_IJNSA_ILi2EEESB_SB_EEENS5_IJSB_NSA_ILi0EEESW_EEEEENS5_IJNS4_10UnderscoreESZ_SZ_EEEEENS4_13SM90_TMA_LOADENS4_14ComposedLayoutINS4_7SwizzleILi1ELi4ELi3EEENS4_18smem_ptr_flag_bitsILi8EEENST_INS5_IJNSA_ILi8EEESH_EEENS5_IJSH_SB_EEEEEEEvNS4_8identityES12_S1C_vS1D_EENS_8epilogue10collective6detail29Sm90TmaWarpSpecializedAdapterINS1G_15DefaultEpilogueISJ_SK_SK_NS1F_6thread17LinearCombinationISJ_Li1EffLNS1K_9ScaleType4KindE0ELNS_15FloatRoundStyleE2ESJ_EENS1_15EpilogueDefaultEEEEEvvEEEEvNT_6ParamsE --------------------------
	.section	.nv.shared._ZN7cutlass13device_kernelINS_4gemm6kernel13GemmUniversalIN4cute5tupleIJiiiiEEENS1_10collective13CollectiveMmaINS1_37MainloopSm90TmaGmmaWarpSpecializedFP8ILi20ENS5_IJNS4_1CILi1EEESB_SB_EEENS1_35KernelTmaWarpSpecializedCooperativeEEENS5_IJNSA_ILi128EEENSA_ILi224EEENSA_ILi32EEEEEENS_12float_e4m3_tENS5_IJlSB_lEEESJ_SK_NS4_8TiledMMAINS4_8MMA_AtomIJNS4_4SM904GMMA30MMA_64x32x32_F32E4M3E4M3_SS_TNILNSO_7ScaleInE1ELSQ_1EEEEEENS4_6LayoutINS5_IJNSA_ILi2EEESB_SB_EEENS5_IJSB_NSA_ILi0EEESW_EEEEENS5_IJNS4_10UnderscoreESZ_SZ_EEEEENS4_13SM90_TMA_LOADENS4_14ComposedLayoutINS4_7SwizzleILi1ELi4ELi3EEENS4_18smem_ptr_flag_bitsILi8EEENST_INS5_IJNSA_ILi8EEESH_EEENS5_IJSH_SB_EEEEEEEvNS4_8identityES12_S1C_vS1D_EENS_8epilogue10collective6detail29Sm90TmaWarpSpecializedAdapterINS1G_15DefaultEpilogueISJ_SK_SK_NS1F_6thread17LinearCombinationISJ_Li1EffLNS1K_9ScaleType4KindE0ELNS_15FloatRoundStyleE2ESJ_EENS1_15EpilogueDefaultEEEEEvvEEEEvNT_6ParamsE,"aw",@nobits
	.sectionflags	@""
	.align	16
	.zero		1024


//--------------------- .nv.shared.reserved.0     --------------------------
	.section	.nv.shared.reserved.0,"aw",@nobits
	.weak		__nv_reservedSMEM_offset_0_alias
	.size		__nv_reservedSMEM_offset_0_alias, 0, 0
	.other		__nv_reservedSMEM_offset_0_alias,@"STO_CUDA_RESERVED_SHARED STV_DEFAULT"
__nv_reservedSMEM_offset_0_alias:
	.zero		0


//--------------------- .nv.global                --------------------------
	.section	.nv.global,"aw",@nobits
.nv.global:
	.type		_ZN40_INTERNAL_6154ec56_4_k_cu_241af483_137894cute1_E,@object
	.size		_ZN40_INTERNAL_6154ec56_4_k_cu_241af483_137894cute1_E,(_ZN40_INTERNAL_6154ec56_4_k_cu_241af483_137894cuda3std3__45__cpo6cbeginE - _ZN40_INTERNAL_6154ec56_4_k_cu_241af483_137894cute1_E)
_ZN40_INTERNAL_6154ec56_4_k_cu_241af483_137894cute1_E:
	.zero		1
	.type		_ZN40_INTERNAL_6154ec56_4_k_cu_241af483_137894cuda3std3__45__cpo6cbeginE,@object
	.size		_ZN40_INTERNAL_6154ec56_4_k_cu_241af483_137894cuda3std3__45__cpo6cbeginE,(_ZN40_INTERNAL_6154ec56_4_k_cu_241af483_137894cuda3std3__48in_placeE - _ZN40_INTERNAL_6154ec56_4_k_cu_241af483_137894cuda3std3__45__cpo6cbeginE)
_ZN40_INTERNAL_6154ec56_4_k_cu_241af483_137894cuda3std3__45__cpo6cbeginE:
	.zero		1
	.type		_ZN40_INTERNAL_6154ec56_4_k_cu_241af483_137894cuda3std3__48in_placeE,@object
	.size		_ZN40_INTERNAL_6154ec56_4_k_cu_241af483_137894cuda3std3__48in_placeE,(_ZN40_INTERNAL_6154ec56_4_k_cu_241af483_137894cuda3std6ranges3__45__cpo9iter_moveE - _ZN40_INTERNAL_6154ec56_4_k_cu_241af483_137894cuda3std3__48in_placeE)
_ZN40_INTERNAL_6154ec56_4_k_cu_241af483_137894cuda3std3__48in_placeE:
	.zero		1
	.type		_ZN40_INTERNAL_6154ec56_4_k_cu_241af483_137894cuda3std6ranges3__45__cpo9iter_moveE,@object
	.size		_ZN40_INTERNAL_6154ec56_4_k_cu_241af483_137894cuda3std6ranges3__45__cpo9iter_moveE,(_ZN40_INTERNAL_6154ec56_4_k_cu_241af483_137894cuda3std3__45__cpo5beginE - _ZN40_INTERNAL_6154ec56_4_k_cu_241af483_137894cuda3std6ranges3__45__cpo9iter_moveE)
_ZN40_INTERNAL_6154ec56_4_k_cu_241af483_137894cuda3std6ranges3__45__cpo9iter_moveE:
	.zero		1
	.type		_ZN40_INTERNAL_6154ec56_4_k_cu_241af483_137894cuda3std3__45__cpo5beginE,@object
	.size		_ZN40_INTERNAL_6154ec56_4_k_cu_241af483_137894cuda3std3__45__cpo5beginE,(_ZN40_INTERNAL_6154ec56_4_k_cu_241af483_137894cuda3std3__442_GLOBAL__N__6154ec56_4_k_cu_241af483_137896ignoreE - _ZN40_INTERNAL_6154ec56_4_k_cu_241af483_137894cuda3std3__45__cpo5beginE)
_ZN40_INTERNAL_6154ec56_4_k_cu_241af483_137894cuda3std3__45__cpo5beginE:
	.zero		1
	.type		_ZN40_INTERNAL_6154ec56_4_k_cu_241af483_137894cuda3std3__442_GLOBAL__N__6154ec56_4_k_cu_241af483_137896ignoreE,@object
	.size		_ZN40_INTERNAL_6154ec56_4_k_cu_241af483_137894cuda3std3__442_GLOBAL__N__6154ec56_4_k_cu_241af483_137896ignoreE,(_ZN40_INTERNAL_6154ec56_4_k_cu_241af483_137894cute7productE - _ZN40_INTERNAL_6154ec56_4_k_cu_241af483_137894cuda3std3__442_GLOBAL__N__6154ec56_4_k_cu_241af483_137896ignoreE)
_ZN40_INTERNAL_6154ec56_4_k_cu_241af483_137894cuda3std3__442_GLOBAL__N__6154ec56_4_k_cu_241af483_137896ignoreE:
	.zero		1
	.type		_ZN40_INTERNAL_6154ec56_4_k_cu_241af483_137894cute7productE,@object
	.size		_ZN40_INTERNAL_6154ec56_4_k_cu_241af483_137894cute7productE,(_ZN40_INTERNAL_6154ec56_4_k_cu_241af483_137894cuda3std3__45__cpo3endE - _ZN40_INTERNAL_6154ec56_4_k_cu_241af483_137894cute7productE)
_ZN40_INTERNAL_6154ec56_4_k_cu_241af483_137894cute7productE:
	.zero		1
	.type		_ZN40_INTERNAL_6154ec56_4_k_cu_241af483_137894cuda3std3__45__cpo3endE,@object
	.size		_ZN40_INTERNAL_6154ec56_4_k_cu_241af483_137894cuda3std3__45__cpo3endE,(_ZN40_INTERNAL_6154ec56_4_k_cu_241af483_137894cuda3std3__419piecewise_constructE - _ZN40_INTERNAL_6154ec56_4_k_cu_241af483_137894cuda3std3__45__cpo3endE)
_ZN40_INTERNAL_6154ec56_4_k_cu_241af483_137894cuda3std3__45__cpo3endE:
	.zero		1
	.type		_ZN40_INTERNAL_6154ec56_4_k_cu_241af483_137894cuda3std3__419piecewise_constructE,@object
	.size		_ZN40_INTERNAL_6154ec56_4_k_cu_241af483_137894cuda3std3__419piecewise_constructE,(_ZN40_INTERNAL_6154ec56_4_k_cu_241af483_137894cuda3std3__45__cpo4cendE - _ZN40_INTERNAL_6154ec56_4_k_cu_241af483_137894cuda3std3__419piecewise_constructE)
_ZN40_INTERNAL_6154ec56_4_k_cu_241af483_137894cuda3std3__419piecewise_constructE:
	.zero		1
	.type		_ZN40_INTERNAL_6154ec56_4_k_cu_241af483_137894cuda3std3__45__cpo4cendE,@object
	.size		_ZN40_INTERNAL_6154ec56_4_k_cu_241af483_137894cuda3std3__45__cpo4cendE,(_ZN40_INTERNAL_6154ec56_4_k_cu_241af483_137894cuda3std6ranges3__45__cpo4swapE - _ZN40_INTERNAL_6154ec56_4_k_cu_241af483_137894cuda3std3__45__cpo4cendE)
_ZN40_INTERNAL_6154ec56_4_k_cu_241af483_137894cuda3std3__45__cpo4cendE:
	.zero		1
	.type		_ZN40_INTERNAL_6154ec56_4_k_cu_241af483_137894cuda3std6ranges3__45__cpo4swapE,@object
	.size		_ZN40_INTERNAL_6154ec56_4_k_cu_241af483_137894cuda3std6ranges3__45__cpo4swapE,(.L_7 - _ZN40_INTERNAL_6154ec56_4_k_cu_241af483_137894cuda3std6ranges3__45__cpo4swapE)
_ZN40_INTERNAL_6154ec56_4_k_cu_241af483_137894cuda3std6ranges3__45__cpo4swapE:
	.zero		1
.L_7:


//--------------------- .nv.constant0._ZN7cutlass13device_kernelINS_4gemm6kernel13GemmUniversalIN4cute5tupleIJiiiiEEENS1_10collective13CollectiveMmaINS1_37MainloopSm90TmaGmmaWarpSpecializedFP8ILi20ENS5_IJNS4_1CILi1EEESB_SB_EEENS1_35KernelTmaWarpSpecializedCooperativeEEENS5_IJNSA_ILi128EEENSA_ILi224EEENSA_ILi32EEEEEENS_12float_e4m3_tENS5_IJlSB_lEEESJ_SK_NS4_8TiledMMAINS4_8MMA_AtomIJNS4_4SM904GMMA30MMA_64x32x32_F32E4M3E4M3_SS_TNILNSO_7ScaleInE1ELSQ_1EEEEEENS4_6LayoutINS5_IJNSA_ILi2EEESB_SB_EEENS5_IJSB_NSA_ILi0EEESW_EEEEENS5_IJNS4_10UnderscoreESZ_SZ_EEEEENS4_13SM90_TMA_LOADENS4_14ComposedLayoutINS4_7SwizzleILi1ELi4ELi3EEENS4_18smem_ptr_flag_bitsILi8EEENST_INS5_IJNSA_ILi8EEESH_EEENS5_IJSH_SB_EEEEEEEvNS4_8identityES12_S1C_vS1D_EENS_8epilogue10collective6detail29Sm90TmaWarpSpecializedAdapterINS1G_15DefaultEpilogueISJ_SK_SK_NS1F_6thread17LinearCombinationISJ_Li1EffLNS1K_9ScaleType4KindE0ELNS_15FloatRoundStyleE2ESJ_EENS1_15EpilogueDefaultEEEEEvvEEEEvNT_6ParamsE --------------------------
	.section	.nv.constant0._ZN7cutlass13device_kernelINS_4gemm6kernel13GemmUniversalIN4cute5tupleIJiiiiEEENS1_10collective13CollectiveMmaINS1_37MainloopSm90TmaGmmaWarpSpecializedFP8ILi20ENS5_IJNS4_1CILi1EEESB_SB_EEENS1_35KernelTmaWarpSpecializedCooperativeEEENS5_IJNSA_ILi128EEENSA_ILi224EEENSA_ILi32EEEEEENS_12float_e4m3_tENS5_IJlSB_lEEESJ_SK_NS4_8TiledMMAINS4_8MMA_AtomIJNS4_4SM904GMMA30MMA_64x32x32_F32E4M3E4M3_SS_TNILNSO_7ScaleInE1ELSQ_1EEEEEENS4_6LayoutINS5_IJNSA_ILi2EEESB_SB_EEENS5_IJSB_NSA_ILi0EEESW_EEEEENS5_IJNS4_10UnderscoreESZ_SZ_EEEEENS4_13SM90_TMA_LOADENS4_14ComposedLayoutINS4_7SwizzleILi1ELi4ELi3EEENS4_18smem_ptr_flag_bitsILi8EEENST_INS5_IJNSA_ILi8EEESH_EEENS5_IJSH_SB_EEEEEEEvNS4_8identityES12_S1C_vS1D_EENS_8epilogue10collective6detail29Sm90TmaWarpSpecializedAdapterINS1G_15DefaultEpilogueISJ_SK_SK_NS1F_6thread17LinearCombinationISJ_Li1EffLNS1K_9ScaleType4KindE0ELNS_15FloatRoundStyleE2ESJ_EENS1_15EpilogueDefaultEEEEEvvEEEEvNT_6ParamsE,"a",@progbits
	.sectionflags	@""
	.align	4
.nv.constant0._ZN7cutlass13device_kernelINS_4gemm6kernel13GemmUniversalIN4cute5tupleIJiiiiEEENS1_10collective13CollectiveMmaINS1_37MainloopSm90TmaGmmaWarpSpecializedFP8ILi20ENS5_IJNS4_1CILi1EEESB_SB_EEENS1_35KernelTmaWarpSpecializedCooperativeEEENS5_IJNSA_ILi128EEENSA_ILi224EEENSA_ILi32EEEEEENS_12float_e4m3_tENS5_IJlSB_lEEESJ_SK_NS4_8TiledMMAINS4_8MMA_AtomIJNS4_4SM904GMMA30MMA_64x32x32_F32E4M3E4M3_SS_TNILNSO_7ScaleInE1ELSQ_1EEEEEENS4_6LayoutINS5_IJNSA_ILi2EEESB_SB_EEENS5_IJSB_NSA_ILi0EEESW_EEEEENS5_IJNS4_10UnderscoreESZ_SZ_EEEEENS4_13SM90_TMA_LOADENS4_14ComposedLayoutINS4_7SwizzleILi1ELi4ELi3EEENS4_18smem_ptr_flag_bitsILi8EEENST_INS5_IJNSA_ILi8EEESH_EEENS5_IJSH_SB_EEEEEEEvNS4_8identityES12_S1C_vS1D_EENS_8epilogue10collective6detail29Sm90TmaWarpSpecializedAdapterINS1G_15DefaultEpilogueISJ_SK_SK_NS1F_6thread17LinearCombinationISJ_Li1EffLNS1K_9ScaleType4KindE0ELNS_15FloatRoundStyleE2ESJ_EENS1_15EpilogueDefaultEEEEEvvEEEEvNT_6ParamsE:
	.zero		1664


//--------------------- SYMBOLS --------------------------

	.type		.nv.reservedSmem.offset0,@object
	.size		.nv.reservedSmem.offset0,0x4
